	.target	sm_90a

	.elftype	@"ET_EXEC"


//--------------------- .note.nv.tkinfo           --------------------------
	.section	.note.nv.tkinfo,"",@"SHT_NOTE"
	.sectionflags	@"SHF_NOTE_NV_TKINFO"
	.tkinfo
        /*0018*/ 	.word	0x00000002
        /*0030*/ 	.string	""
        /*0030*/ 	.string	"ptxas"
        /*0030*/ 	.string	"Cuda compilation tools, release 13.0, V13.0.88"
        /*0030*/ 	.string	"Build cuda_13.0.r13.0/compiler.36424714_0"
        /*0030*/ 	.string	"-arch sm_90a -m 64 "



//--------------------- .note.nv.cuinfo           --------------------------
	.section	.note.nv.cuinfo,"",@"SHT_NOTE"
	.sectionflags	@"SHF_NOTE_NV_CUINFO"
        /*0018*/ 	.short	0x0002
        /*001a*/ 	.short	0x005a
        /*001c*/ 	.short	0x0082
	.zero		2


//--------------------- .nv.info                  --------------------------
	.section	.nv.info,"",@"SHT_CUDA_INFO"
	.align	4


	//----- nvinfo : EIATTR_REGCOUNT
	.align		4
        /*0000*/ 	.byte	0x04, 0x2f
        /*0002*/ 	.short	(.L_15 - .L_14)
	.align		4
.L_14:
        /*0004*/ 	.word	index@(_ZN7cutlass13device_kernelINS_4fmha6kernel28FmhaKernelTmaWarpSpecializedINS1_10collective30FmhaMainloopTmaWarpSpecializedINS_6half_tEffN4cute5tupleIJNS7_1CILi128EEESA_NS9_ILi64EEEEEENS8_IJiNS9_ILi1EEENS8_IJiiEEEEEESF_SF_NS4_12CausalFusionEJEEENS4_15FmhaFwdEpilogueIS6_fNS8_IJSB_SB_SA_EEEEENS2_23IndividualTileSchedulerEJEEEEEvNT_6ParamsE)
        /*0008*/ 	.word	0x000000a8


	//----- nvinfo : EIATTR_FRAME_SIZE
	.align		4
.L_15:
        /*000c*/ 	.byte	0x04, 0x11
        /*000e*/ 	.short	(.L_17 - .L_16)
	.align		4
.L_16:
        /*0010*/ 	.word	index@($__internal_0_$__cuda_sm20_rcp_rn_f32_slowpath)
        /*0014*/ 	.word	0x00000000


	//----- nvinfo : EIATTR_FRAME_SIZE
	.align		4
.L_17:
        /*0018*/ 	.byte	0x04, 0x11
        /*001a*/ 	.short	(.L_19 - .L_18)
	.align		4
.L_18:
        /*001c*/ 	.word	index@(_ZN7cutlass13device_kernelINS_4fmha6kernel28FmhaKernelTmaWarpSpecializedINS1_10collective30FmhaMainloopTmaWarpSpecializedINS_6half_tEffN4cute5tupleIJNS7_1CILi128EEESA_NS9_ILi64EEEEEENS8_IJiNS9_ILi1EEENS8_IJiiEEEEEESF_SF_NS4_12CausalFusionEJEEENS4_15FmhaFwdEpilogueIS6_fNS8_IJSB_SB_SA_EEEEENS2_23IndividualTileSchedulerEJEEEEEvNT_6ParamsE)
        /*0020*/ 	.word	0x00000000


	//----- nvinfo : EIATTR_MIN_STACK_SIZE
	.align		4
.L_19:
        /*0024*/ 	.byte	0x04, 0x12
        /*0026*/ 	.short	(.L_21 - .L_20)
	.align		4
.L_20:
        /*0028*/ 	.word	index@(_ZN7cutlass13device_kernelINS_4fmha6kernel28FmhaKernelTmaWarpSpecializedINS1_10collective30FmhaMainloopTmaWarpSpecializedINS_6half_tEffN4cute5tupleIJNS7_1CILi128EEESA_NS9_ILi64EEEEEENS8_IJiNS9_ILi1EEENS8_IJiiEEEEEESF_SF_NS4_12CausalFusionEJEEENS4_15FmhaFwdEpilogueIS6_fNS8_IJSB_SB_SA_EEEEENS2_23IndividualTileSchedulerEJEEEEEvNT_6ParamsE)
        /*002c*/ 	.word	0x00000000
.L_21:


//--------------------- .nv.compat                --------------------------
	.section	.nv.compat,"",@"SHT_CUDA_COMPAT_INFO"
	.align	4
        /*0000*/ 	.byte	0x02, 0x09, 0x01, 0x00, 0x02, 0x02, 0x04, 0x00, 0x02, 0x05, 0x05, 0x00, 0x03, 0x07, 0x01, 0x01
        /*0010*/ 	.byte	0x02, 0x03, 0x01, 0x00, 0x02, 0x06, 0x01, 0x00, 0x04, 0x0b, 0x08, 0x00, 0x00, 0x00, 0x00, 0x00
        /*0020*/ 	.byte	0x00, 0x00, 0x00, 0x00


//--------------------- .nv.info._ZN7cutlass13device_kernelINS_4fmha6kernel28FmhaKernelTmaWarpSpecializedINS1_10collective30FmhaMainloopTmaWarpSpecializedINS_6half_tEffN4cute5tupleIJNS7_1CILi128EEESA_NS9_ILi64EEEEEENS8_IJiNS9_ILi1EEENS8_IJiiEEEEEESF_SF_NS4_12CausalFusionEJEEENS4_15FmhaFwdEpilogueIS6_fNS8_IJSB_SB_SA_EEEEENS2_23IndividualTileSchedulerEJEEEEEvNT_6ParamsE --------------------------
	.section	.nv.info._ZN7cutlass13device_kernelINS_4fmha6kernel28FmhaKernelTmaWarpSpecializedINS1_10collective30FmhaMainloopTmaWarpSpecializedINS_6half_tEffN4cute5tupleIJNS7_1CILi128EEESA_NS9_ILi64EEEEEENS8_IJiNS9_ILi1EEENS8_IJiiEEEEEESF_SF_NS4_12CausalFusionEJEEENS4_15FmhaFwdEpilogueIS6_fNS8_IJSB_SB_SA_EEEEENS2_23IndividualTileSchedulerEJEEEEEvNT_6ParamsE,"",@"SHT_CUDA_INFO"
	.sectionflags	@""
	.align	4


	//----- nvinfo : EIATTR_CUDA_API_VERSION
	.align		4
        /*0000*/ 	.byte	0x04, 0x37
        /*0002*/ 	.short	(.L_23 - .L_22)
.L_22:
        /*0004*/ 	.word	0x00000082


	//----- nvinfo : EIATTR_KPARAM_INFO
	.align		4
.L_23:
        /*0008*/ 	.byte	0x04, 0x17
        /*000a*/ 	.short	(.L_25 - .L_24)
.L_24:
        /*000c*/ 	.word	0x00000000
        /*0010*/ 	.short	0x0000
        /*0012*/ 	.short	0x0070
        /*0014*/ 	.byte	0x00, 0xf0, 0x01, 0x20


	//----- nvinfo : EIATTR_SPARSE_MMA_MASK
	.align		4
.L_25:
        /*0018*/ 	.byte	0x03, 0x50
        /*001a*/ 	.short	0x0000


	//----- nvinfo : EIATTR_MAXREG_COUNT
	.align		4
        /*001c*/ 	.byte	0x03, 0x1b
        /*001e*/ 	.short	0x00a8


	//----- nvinfo : EIATTR_NUM_BARRIERS
	.align		4
        /*0020*/ 	.byte	0x02, 0x4c
        /*0022*/ 	.byte	0x02
	.zero		1


	//----- nvinfo : EIATTR_EXTERNS
	.align		4
        /*0024*/ 	.byte	0x04, 0x0f
        /*0026*/ 	.short	(.L_27 - .L_26)


	//   ....[0]....
	.align		4
.L_26:
        /*0028*/ 	.word	index@(__assertfail)


	//----- nvinfo : EIATTR_MERCURY_ISA_VERSION
	.align		4
.L_27:
        /*002c*/ 	.byte	0x03, 0x5f
        /*002e*/ 	.short	0x0101


	//----- nvinfo : EIATTR_INT_WARP_WIDE_INSTR_OFFSETS
	.align		4
        /*0030*/ 	.byte	0x04, 0x31
        /*0032*/ 	.short	(.L_29 - .L_28)


	//   ....[0]....
.L_28:
        /*0034*/ 	.word	0x000006f0


	//   ....[1]....
        /*0038*/ 	.word	0x00000700


	//   ....[2]....
        /*003c*/ 	.word	0x00000710


	//   ....[3]....
        /*0040*/ 	.word	0x00000720


	//   ....[4]....
        /*0044*/ 	.word	0x00000790


	//----- nvinfo : EIATTR_COOP_GROUP_MASK_REGIDS
	.align		4
.L_29:
        /*0048*/ 	.byte	0x04, 0x29
        /*004a*/ 	.short	(.L_31 - .L_30)


	//   ....[0]....
.L_30:
        /*004c*/ 	.word	0xffffffff


	//   ....[1]....
        /*0050*/ 	.word	0xffffffff


	//   ....[2]....
        /*0054*/ 	.word	0xffffffff


	//   ....[3]....
        /*0058*/ 	.word	0xffffffff


	//   ....[4]....
        /*005c*/ 	.word	0xffffffff


	//   ....[5]....
        /*0060*/ 	.word	0xffffffff


	//   ....[6]....
        /*0064*/ 	.word	0xffffffff


	//   ....[7]....
        /*0068*/ 	.word	0xffffffff


	//   ....[8]....
        /*006c*/ 	.word	0xffffffff


	//   ....[9]....
        /*0070*/ 	.word	0xffffffff


	//   ....[10]....
        /*0074*/ 	.word	0xffffffff


	//   ....[11]....
        /*0078*/ 	.word	0xffffffff


	//   ....[12]....
        /*007c*/ 	.word	0xffffffff


	//   ....[13]....
        /*0080*/ 	.word	0xffffffff


	//   ....[14]....
        /*0084*/ 	.word	0xffffffff


	//   ....[15]....
        /*0088*/ 	.word	0xffffffff


	//   ....[16]....
        /*008c*/ 	.word	0xffffffff


	//   ....[17]....
        /*0090*/ 	.word	0xffffffff


	//   ....[18]....
        /*0094*/ 	.word	0xffffffff


	//   ....[19]....
        /*0098*/ 	.word	0xffffffff


	//   ....[20]....
        /*009c*/ 	.word	0xffffffff


	//   ....[21]....
        /*00a0*/ 	.word	0xffffffff


	//----- nvinfo : EIATTR_COOP_GROUP_INSTR_OFFSETS
	.align		4
.L_31:
        /*00a4*/ 	.byte	0x04, 0x28
        /*00a6*/ 	.short	(.L_33 - .L_32)


	//   ....[0]....
.L_32:
        /*00a8*/ 	.word	0x00000050


	//   ....[1]....
        /*00ac*/ 	.word	0x00000080


	//   ....[2]....
        /*00b0*/ 	.word	0x000001b0


	//   ....[3]....
        /*00b4*/ 	.word	0x00000370


	//   ....[4]....
        /*00b8*/ 	.word	0x00000530


	//   ....[5]....
        /*00bc*/ 	.word	0x00000690


	//   ....[6]....
        /*00c0*/ 	.word	0x00001bc0


	//   ....[7]....
        /*00c4*/ 	.word	0x00001c60


	//   ....[8]....
        /*00c8*/ 	.word	0x000024c0


	//   ....[9]....
        /*00cc*/ 	.word	0x000025e0


	//   ....[10]....
        /*00d0*/ 	.word	0x00004230


	//   ....[11]....
        /*00d4*/ 	.word	0x00004260


	//   ....[12]....
        /*00d8*/ 	.word	0x00004a60


	//   ....[13]....
        /*00dc*/ 	.word	0x00004b80


	//   ....[14]....
        /*00e0*/ 	.word	0x00007120


	//   ....[15]....
        /*00e4*/ 	.word	0x00007220


	//   ....[16]....
        /*00e8*/ 	.word	0x00007eb0


	//   ....[17]....
        /*00ec*/ 	.word	0x00007fe0


	//   ....[18]....
        /*00f0*/ 	.word	0x00009990


	//   ....[19]....
        /*00f4*/ 	.word	0x000099d0


	//   ....[20]....
        /*00f8*/ 	.word	0x00009a10


	//   ....[21]....
        /*00fc*/ 	.word	0x00009a30


	//----- nvinfo : EIATTR_REG_RECONFIG
	.align		4
.L_33:
        /*0100*/ 	.byte	0x01, 0x54
	.zero		2


	//----- nvinfo : EIATTR_SYSCALL_OFFSETS
	.align		4
        /*0104*/ 	.byte	0x04, 0x46
        /*0106*/ 	.short	(.L_35 - .L_34)


	//   ....[0]....
.L_34:
        /*0108*/ 	.word	0x0000a400


	//   ....[1]....
        /*010c*/ 	.word	0x0000a560


	//----- nvinfo : EIATTR_MBARRIER_INSTR_OFFSETS
	.align		4
.L_35:
        /*0110*/ 	.byte	0x04, 0x39
        /*0112*/ 	.short	(.L_37 - .L_36)


	//   ....[0]....
.L_36:
        /*0114*/ 	.word	0x00000320
        /*0118*/ 	.word	0x000000ff
        /*011c*/ 	.word	0x00018050
        /*0120*/ 	.short	0x0100
        /*0122*/ 	.byte	0x0b
	.zero		1


	//   ....[1]....
        /*0124*/ 	.word	0x00000330
        /*0128*/ 	.word	0x000000ff
        /*012c*/ 	.word	0x00018060
        /*0130*/ 	.short	0x0100
        /*0132*/ 	.byte	0x0b
	.zero		1


	//   ....[2]....
        /*0134*/ 	.word	0x00000340
        /*0138*/ 	.word	0x000000ff
        /*013c*/ 	.word	0x00018058
        /*0140*/ 	.short	0x0100
        /*0142*/ 	.byte	0x0b
	.zero		1


	//   ....[3]....
        /*0144*/ 	.word	0x00000350
        /*0148*/ 	.word	0x000000ff
        /*014c*/ 	.word	0x00018068
        /*0150*/ 	.short	0x0100
        /*0152*/ 	.byte	0x0b
	.zero		1


	//   ....[4]....
        /*0154*/ 	.word	0x00000480
        /*0158*/ 	.word	0x000000ff
        /*015c*/ 	.word	0x00018000
        /*0160*/ 	.short	0x0100
        /*0162*/ 	.byte	0x0b
	.zero		1


	//   ....[5]....
        /*0164*/ 	.word	0x00000490
        /*0168*/ 	.word	0x000000ff
        /*016c*/ 	.word	0x00018028
        /*0170*/ 	.short	0x0100
        /*0172*/ 	.byte	0x0b
	.zero		1


	//   ....[6]....
        /*0174*/ 	.word	0x000004a0
        /*0178*/ 	.word	0x000000ff
        /*017c*/ 	.word	0x00018008
        /*0180*/ 	.short	0x0100
        /*0182*/ 	.byte	0x0b
	.zero		1


	//   ....[7]....
        /*0184*/ 	.word	0x000004b0
        /*0188*/ 	.word	0x000000ff
        /*018c*/ 	.word	0x00018030
        /*0190*/ 	.short	0x0100
        /*0192*/ 	.byte	0x0b
	.zero		1


	//   ....[8]....
        /*0194*/ 	.word	0x000004c0
        /*0198*/ 	.word	0x000000ff
        /*019c*/ 	.word	0x00018010
        /*01a0*/ 	.short	0x0100
        /*01a2*/ 	.byte	0x0b
	.zero		1


	//   ....[9]....
        /*01a4*/ 	.word	0x000004d0
        /*01a8*/ 	.word	0x000000ff
        /*01ac*/ 	.word	0x00018038
        /*01b0*/ 	.short	0x0100
        /*01b2*/ 	.byte	0x0b
	.zero		1


	//   ....[10]....
        /*01b4*/ 	.word	0x000004e0
        /*01b8*/ 	.word	0x000000ff
        /*01bc*/ 	.word	0x00018018
        /*01c0*/ 	.short	0x0100
        /*01c2*/ 	.byte	0x0b
	.zero		1


	//   ....[11]....
        /*01c4*/ 	.word	0x000004f0
        /*01c8*/ 	.word	0x000000ff
        /*01cc*/ 	.word	0x00018040
        /*01d0*/ 	.short	0x0100
        /*01d2*/ 	.byte	0x0b
	.zero		1


	//   ....[12]....
        /*01d4*/ 	.word	0x00000500
        /*01d8*/ 	.word	0x000000ff
        /*01dc*/ 	.word	0x00018020
        /*01e0*/ 	.short	0x0100
        /*01e2*/ 	.byte	0x0b
	.zero		1


	//   ....[13]....
        /*01e4*/ 	.word	0x00000510
        /*01e8*/ 	.word	0x000000ff
        /*01ec*/ 	.word	0x00018048
        /*01f0*/ 	.short	0x0100
        /*01f2*/ 	.byte	0x0b
	.zero		1


	//   ....[14]....
        /*01f4*/ 	.word	0x00000640
        /*01f8*/ 	.word	0x000000ff
        /*01fc*/ 	.word	0x00018070
        /*0200*/ 	.short	0x0100
        /*0202*/ 	.byte	0x0b
	.zero		1


	//   ....[15]....
        /*0204*/ 	.word	0x00000650
        /*0208*/ 	.word	0x000000ff
        /*020c*/ 	.word	0x00018080
        /*0210*/ 	.short	0x0100
        /*0212*/ 	.byte	0x0b
	.zero		1


	//   ....[16]....
        /*0214*/ 	.word	0x00000660
        /*0218*/ 	.word	0x000000ff
        /*021c*/ 	.word	0x00018078
        /*0220*/ 	.short	0x0100
        /*0222*/ 	.byte	0x0b
	.zero		1


	//   ....[17]....
        /*0224*/ 	.word	0x00000670
        /*0228*/ 	.word	0x000000ff
        /*022c*/ 	.word	0x00018088
        /*0230*/ 	.short	0x0100
        /*0232*/ 	.byte	0x0b
	.zero		1


	//   ....[18]....
        /*0234*/ 	.word	0x000007b0
        /*0238*/ 	.word	0x000000ff
        /*023c*/ 	.word	0x00018090
        /*0240*/ 	.short	0x0100
        /*0242*/ 	.byte	0x08
	.zero		1


	//   ....[19]....
        /*0244*/ 	.word	0x000007c0
        /*0248*/ 	.word	0x000000ff
        /*024c*/ 	.word	0x00018098
        /*0250*/ 	.short	0x0100
        /*0252*/ 	.byte	0x08
	.zero		1


	//   ....[20]....
        /*0254*/ 	.word	0x000007d0
        /*0258*/ 	.word	0x000000ff
        /*025c*/ 	.word	0x000180a0
        /*0260*/ 	.short	0x0100
        /*0262*/ 	.byte	0x08
	.zero		1


	//   ....[21]....
        /*0264*/ 	.word	0x000007e0
        /*0268*/ 	.word	0x000000ff
        /*026c*/ 	.word	0x000180a8
        /*0270*/ 	.short	0x0100
        /*0272*/ 	.byte	0x08
	.zero		1


	//   ....[22]....
        /*0274*/ 	.word	0x000008e0
        /*0278*/ 	.word	0x000000ff
        /*027c*/ 	.word	0x000180c0
        /*0280*/ 	.short	0x0100
        /*0282*/ 	.byte	0x0b
	.zero		1


	//   ....[23]....
        /*0284*/ 	.word	0x000008f0
        /*0288*/ 	.word	0x000000ff
        /*028c*/ 	.word	0x000180d0
        /*0290*/ 	.short	0x0100
        /*0292*/ 	.byte	0x0b
	.zero		1


	//   ....[24]....
        /*0294*/ 	.word	0x00000900
        /*0298*/ 	.word	0x000000ff
        /*029c*/ 	.word	0x000180c8
        /*02a0*/ 	.short	0x0100
        /*02a2*/ 	.byte	0x0b
	.zero		1


	//   ....[25]....
        /*02a4*/ 	.word	0x00000910
        /*02a8*/ 	.word	0x000000ff
        /*02ac*/ 	.word	0x000180d8
        /*02b0*/ 	.short	0x0100
        /*02b2*/ 	.byte	0x0b
	.zero		1


	//   ....[26]....
        /*02b4*/ 	.word	0x00000eb0
        /*02b8*/ 	.word	0x000000ff
        /*02bc*/ 	.word	0x00018050
        /*02c0*/ 	.short	0x010a
        /*02c2*/ 	.byte	0x06
	.zero		1


	//   ....[27]....
        /*02c4*/ 	.word	0x00000f40
        /*02c8*/ 	.word	0x000000ff
        /*02cc*/ 	.word	0x00018000
        /*02d0*/ 	.short	0x010a
        /*02d2*/ 	.byte	0x24
	.zero		1


	//   ....[28]....
        /*02d4*/ 	.word	0x00000f90
        /*02d8*/ 	.word	0x000000ff
        /*02dc*/ 	.word	0xfffffff8
        /*02e0*/ 	.short	0x010a
        /*02e2*/ 	.byte	0x17
	.zero		1


	//   ....[29]....
        /*02e4*/ 	.word	0x00003780
        /*02e8*/ 	.word	0x0000001e
        /*02ec*/ 	.word	0x00000000
        /*02f0*/ 	.short	0x0101
        /*02f2*/ 	.byte	0x15
	.zero		1


	//   ....[30]....
        /*02f4*/ 	.word	0x00003980
        /*02f8*/ 	.word	0x000000ff
        /*02fc*/ 	.word	0x00018008
        /*0300*/ 	.short	0x010a
        /*0302*/ 	.byte	0x24
	.zero		1


	//   ....[31]....
        /*0304*/ 	.word	0x00003cc0
        /*0308*/ 	.word	0x000000ff
        /*030c*/ 	.word	0x00000000
        /*0310*/ 	.short	0x0101
        /*0312*/ 	.byte	0x06
	.zero		1


	//   ....[32]....
        /*0314*/ 	.word	0x00003e10
        /*0318*/ 	.word	0x000000ff
        /*031c*/ 	.word	0x00018000
        /*0320*/ 	.short	0x010a
        /*0322*/ 	.byte	0x06
	.zero		1


	//   ....[33]....
        /*0324*/ 	.word	0x00005e10
        /*0328*/ 	.word	0x000000ff
        /*032c*/ 	.word	0x00018000
        /*0330*/ 	.short	0x010a
        /*0332*/ 	.byte	0x06
	.zero		1


	//   ....[34]....
        /*0334*/ 	.word	0x000061d0
        /*0338*/ 	.word	0x000000ff
        /*033c*/ 	.word	0x00018000
        /*0340*/ 	.short	0x010a
        /*0342*/ 	.byte	0x06
	.zero		1


	//   ....[35]....
        /*0344*/ 	.word	0x000064d0
        /*0348*/ 	.word	0x000000ff
        /*034c*/ 	.word	0x00000000
        /*0350*/ 	.short	0x0101
        /*0352*/ 	.byte	0x06
	.zero		1


	//   ....[36]....
        /*0354*/ 	.word	0x00006580
        /*0358*/ 	.word	0x000000ff
        /*035c*/ 	.word	0x00000000
        /*0360*/ 	.short	0x0101
        /*0362*/ 	.byte	0x06
	.zero		1


	//   ....[37]....
        /*0364*/ 	.word	0x00006720
        /*0368*/ 	.word	0x000000ff
        /*036c*/ 	.word	0x00018000
        /*0370*/ 	.short	0x010a
        /*0372*/ 	.byte	0x06
	.zero		1


	//   ....[38]....
        /*0374*/ 	.word	0x00009120
        /*0378*/ 	.word	0x000000ff
        /*037c*/ 	.word	0x00018000
        /*0380*/ 	.short	0x010a
        /*0382*/ 	.byte	0x06
	.zero		1


	//   ....[39]....
        /*0384*/ 	.word	0x000094d0
        /*0388*/ 	.word	0x000000ff
        /*038c*/ 	.word	0x00018000
        /*0390*/ 	.short	0x010a
        /*0392*/ 	.byte	0x06
	.zero		1


	//   ....[40]....
        /*0394*/ 	.word	0x000097d0
        /*0398*/ 	.word	0x000000ff
        /*039c*/ 	.word	0x00000000
        /*03a0*/ 	.short	0x0101
        /*03a2*/ 	.byte	0x06
	.zero		1


	//   ....[41]....
        /*03a4*/ 	.word	0x00009880
        /*03a8*/ 	.word	0x000000ff
        /*03ac*/ 	.word	0x00000000
        /*03b0*/ 	.short	0x0101
        /*03b2*/ 	.byte	0x06
	.zero		1


	//   ....[42]....
        /*03b4*/ 	.word	0x00009f20
        /*03b8*/ 	.word	0x000000ff
        /*03bc*/ 	.word	0x00000008
        /*03c0*/ 	.short	0x010a
        /*03c2*/ 	.byte	0x17
	.zero		1


	//   ....[43]....
        /*03c4*/ 	.word	0x0000ad80
        /*03c8*/ 	.word	0x00000000
        /*03cc*/ 	.word	0x00018090
        /*03d0*/ 	.short	0x0101
        /*03d2*/ 	.byte	0x24
	.zero		1


	//   ....[44]....
        /*03d4*/ 	.word	0x0000af50
        /*03d8*/ 	.word	0x00000004
        /*03dc*/ 	.word	0x00018060
        /*03e0*/ 	.short	0x010a
        /*03e2*/ 	.byte	0x3f
	.zero		1


	//   ....[45]....
        /*03e4*/ 	.word	0x0000b1a0
        /*03e8*/ 	.word	0x00000005
        /*03ec*/ 	.word	0x00018028
        /*03f0*/ 	.short	0x010a
        /*03f2*/ 	.byte	0x3f
	.zero		1


	//   ....[46]....
        /*03f4*/ 	.word	0x0000b3e0
        /*03f8*/ 	.word	0x00000004
        /*03fc*/ 	.word	0x00018060
        /*0400*/ 	.short	0x010a
        /*0402*/ 	.byte	0x3f
	.zero		1


	//   ....[47]....
        /*0404*/ 	.word	0x0000b650
        /*0408*/ 	.word	0x00000003
        /*040c*/ 	.word	0x00018028
        /*0410*/ 	.short	0x010a
        /*0412*/ 	.byte	0x3f
	.zero		1


	//   ....[48]....
        /*0414*/ 	.word	0x0000b960
        /*0418*/ 	.word	0x00000007
        /*041c*/ 	.word	0x00018028
        /*0420*/ 	.short	0x010a
        /*0422*/ 	.byte	0x3f
	.zero		1


	//   ....[49]....
        /*0424*/ 	.word	0x0000bbd0
        /*0428*/ 	.word	0x00000004
        /*042c*/ 	.word	0x00018028
        /*0430*/ 	.short	0x010a
        /*0432*/ 	.byte	0x3f
	.zero		1


	//   ....[50]....
        /*0434*/ 	.word	0x0000be30
        /*0438*/ 	.word	0x00000003
        /*043c*/ 	.word	0x00018050
        /*0440*/ 	.short	0x010a
        /*0442*/ 	.byte	0x3f
	.zero		1


	//   ....[51]....
        /*0444*/ 	.word	0x0000be90
        /*0448*/ 	.word	0x00000002
        /*044c*/ 	.word	0x00018000
        /*0450*/ 	.short	0x010a
        /*0452*/ 	.byte	0x3f
	.zero		1


	//   ....[52]....
        /*0454*/ 	.word	0x0000bef0
        /*0458*/ 	.word	0x00000003
        /*045c*/ 	.word	0xfffffff8
        /*0460*/ 	.short	0x010a
        /*0462*/ 	.byte	0x3f
	.zero		1


	//   ....[53]....
        /*0464*/ 	.word	0x0000bf50
        /*0468*/ 	.word	0x0000000a
        /*046c*/ 	.word	0x00018008
        /*0470*/ 	.short	0x010a
        /*0472*/ 	.byte	0x3f
	.zero		1


	//   ....[54]....
        /*0474*/ 	.word	0x0000bfb0
        /*0478*/ 	.word	0x00000006
        /*047c*/ 	.word	0x00018000
        /*0480*/ 	.short	0x010a
        /*0482*/ 	.byte	0x3f
	.zero		1


	//   ....[55]....
        /*0484*/ 	.word	0x0000c010
        /*0488*/ 	.word	0x0000000a
        /*048c*/ 	.word	0x00018000
        /*0490*/ 	.short	0x010a
        /*0492*/ 	.byte	0x3f
	.zero		1


	//   ....[56]....
        /*0494*/ 	.word	0x0000c070
        /*0498*/ 	.word	0x00000006
        /*049c*/ 	.word	0x00018000
        /*04a0*/ 	.short	0x010a
        /*04a2*/ 	.byte	0x3f
	.zero		1


	//   ....[57]....
        /*04a4*/ 	.word	0x0000c0d0
        /*04a8*/ 	.word	0x0000000b
        /*04ac*/ 	.word	0x00018000
        /*04b0*/ 	.short	0x010a
        /*04b2*/ 	.byte	0x3f
	.zero		1


	//   ....[58]....
        /*04b4*/ 	.word	0x0000c130
        /*04b8*/ 	.word	0x00000003
        /*04bc*/ 	.word	0x00000008
        /*04c0*/ 	.short	0x010a
        /*04c2*/ 	.byte	0x3f
	.zero		1


	//   ....[59]....
        /*04c4*/ 	.word	0x0000c180
        /*04c8*/ 	.word	0x00000004
        /*04cc*/ 	.word	0x00018060
        /*04d0*/ 	.short	0x010a
        /*04d2*/ 	.byte	0x3f
	.zero		1


	//   ....[60]....
        /*04d4*/ 	.word	0x0000c1d0
        /*04d8*/ 	.word	0x00000005
        /*04dc*/ 	.word	0x00018028
        /*04e0*/ 	.short	0x010a
        /*04e2*/ 	.byte	0x3f
	.zero		1


	//   ....[61]....
        /*04e4*/ 	.word	0x0000c220
        /*04e8*/ 	.word	0x00000004
        /*04ec*/ 	.word	0x00018060
        /*04f0*/ 	.short	0x010a
        /*04f2*/ 	.byte	0x3f
	.zero		1


	//   ....[62]....
        /*04f4*/ 	.word	0x0000c270
        /*04f8*/ 	.word	0x00000003
        /*04fc*/ 	.word	0x00018028
        /*0500*/ 	.short	0x010a
        /*0502*/ 	.byte	0x3f
	.zero		1


	//   ....[63]....
        /*0504*/ 	.word	0x0000c2c0
        /*0508*/ 	.word	0x00000007
        /*050c*/ 	.word	0x00018028
        /*0510*/ 	.short	0x010a
        /*0512*/ 	.byte	0x3f
	.zero		1


	//   ....[64]....
        /*0514*/ 	.word	0x0000c310
        /*0518*/ 	.word	0x00000004
        /*051c*/ 	.word	0x00018028
        /*0520*/ 	.short	0x010a
        /*0522*/ 	.byte	0x3f
	.zero		1


	//----- nvinfo : EIATTR_NUM_MBARRIERS
	.align		4
.L_37:
        /*0524*/ 	.byte	0x03, 0x38
        /*0526*/ 	.short	0x001a


	//----- nvinfo : EIATTR_EXIT_INSTR_OFFSETS
	.align		4
        /*0528*/ 	.byte	0x04, 0x1c
        /*052a*/ 	.short	(.L_39 - .L_38)


	//   ....[0]....
.L_38:
        /*052c*/ 	.word	0x000009b0


	//   ....[1]....
        /*0530*/ 	.word	0x0000ad90


	//   ....[2]....
        /*0534*/ 	.word	0x0000add0


	//   ....[3]....
        /*0538*/ 	.word	0x0000b860


	//   ....[4]....
        /*053c*/ 	.word	0x0000be10


	//----- nvinfo : EIATTR_MAX_THREADS
	.align		4
.L_39:
        /*0540*/ 	.byte	0x04, 0x05
        /*0542*/ 	.short	(.L_41 - .L_40)
.L_40:
        /*0544*/ 	.word	0x00000180
        /*0548*/ 	.word	0x00000001
        /*054c*/ 	.word	0x00000001


	//----- nvinfo : EIATTR_CRS_STACK_SIZE
	.align		4
.L_41:
        /*0550*/ 	.byte	0x04, 0x1e
        /*0552*/ 	.short	(.L_43 - .L_42)
.L_42:
        /*0554*/ 	.word	0x00000000


	//----- nvinfo : EIATTR_CBANK_PARAM_SIZE
	.align		4
.L_43:
        /*0558*/ 	.byte	0x03, 0x19
        /*055a*/ 	.short	0x0870


	//----- nvinfo : EIATTR_PARAM_CBANK
	.align		4
        /*055c*/ 	.byte	0x04, 0x0a
        /*055e*/ 	.short	(.L_45 - .L_44)
	.align		4
.L_44:
        /*0560*/ 	.word	index@(.nv.constant0._ZN7cutlass13device_kernelINS_4fmha6kernel28FmhaKernelTmaWarpSpecializedINS1_10collective30FmhaMainloopTmaWarpSpecializedINS_6half_tEffN4cute5tupleIJNS7_1CILi128EEESA_NS9_ILi64EEEEEENS8_IJiNS9_ILi1EEENS8_IJiiEEEEEESF_SF_NS4_12CausalFusionEJEEENS4_15FmhaFwdEpilogueIS6_fNS8_IJSB_SB_SA_EEEEENS2_23IndividualTileSchedulerEJEEEEEvNT_6ParamsE)
        /*0564*/ 	.short	0x0210
        /*0566*/ 	.short	0x0870


	//----- nvinfo : EIATTR_SW_WAR
	.align		4
.L_45:
        /*0568*/ 	.byte	0x04, 0x36
        /*056a*/ 	.short	(.L_47 - .L_46)
.L_46:
        /*056c*/ 	.word	0x00000008
.L_47:


//--------------------- .nv.callgraph             --------------------------
	.section	.nv.callgraph,"",@"SHT_CUDA_CALLGRAPH"
	.align	4
	.sectionentsize	8
	.align		4
        /*0000*/ 	.word	0x00000000
	.align		4
        /*0004*/ 	.word	0xffffffff
	.align		4
        /*0008*/ 	.word	index@(_ZN7cutlass13device_kernelINS_4fmha6kernel28FmhaKernelTmaWarpSpecializedINS1_10collective30FmhaMainloopTmaWarpSpecializedINS_6half_tEffN4cute5tupleIJNS7_1CILi128EEESA_NS9_ILi64EEEEEENS8_IJiNS9_ILi1EEENS8_IJiiEEEEEESF_SF_NS4_12CausalFusionEJEEENS4_15FmhaFwdEpilogueIS6_fNS8_IJSB_SB_SA_EEEEENS2_23IndividualTileSchedulerEJEEEEEvNT_6ParamsE)
	.align		4
        /*000c*/ 	.word	index@(__assertfail)
	.align		4
        /*0010*/ 	.word	0x00000000
	.align		4
        /*0014*/ 	.word	0xfffffffe
	.align		4
        /*0018*/ 	.word	0x00000000
	.align		4
        /*001c*/ 	.word	0xfffffffd
	.align		4
        /*0020*/ 	.word	0x00000000
	.align		4
        /*0024*/ 	.word	0xfffffffc


//--------------------- .nv.constant4             --------------------------
	.section	.nv.constant4,"a",@progbits
	.align	8
	.align		8
.nv.constant4:
        /*0000*/ 	.dword	__assertfail
	.align		8
        /*0008*/ 	.dword	__unnamed_1
	.align		8
        /*0010*/ 	.dword	_ZN39_INTERNAL_ff70ef4e_4_k_cu_4586e616_28934cuda3std3__45__cpo5beginE
	.align		8
        /*0018*/ 	.dword	_ZN39_INTERNAL_ff70ef4e_4_k_cu_4586e616_28934cuda3std3__45__cpo3endE
	.align		8
        /*0020*/ 	.dword	_ZN39_INTERNAL_ff70ef4e_4_k_cu_4586e616_28934cuda3std3__45__cpo6cbeginE
	.align		8
        /*0028*/ 	.dword	_ZN39_INTERNAL_ff70ef4e_4_k_cu_4586e616_28934cuda3std3__45__cpo4cendE
	.align		8
        /*0030*/ 	.dword	_ZN39_INTERNAL_ff70ef4e_4_k_cu_4586e616_28934cuda3std3__441_GLOBAL__N__ff70ef4e_4_k_cu_4586e616_28936ignoreE
	.align		8
        /*0038*/ 	.dword	_ZN39_INTERNAL_ff70ef4e_4_k_cu_4586e616_28934cuda3std3__419piecewise_constructE
	.align		8
        /*0040*/ 	.dword	_ZN39_INTERNAL_ff70ef4e_4_k_cu_4586e616_28934cuda3std3__48in_placeE
	.align		8
        /*0048*/ 	.dword	_ZN39_INTERNAL_ff70ef4e_4_k_cu_4586e616_28934cuda3std6ranges3__45__cpo4swapE
	.align		8
        /*0050*/ 	.dword	_ZN39_INTERNAL_ff70ef4e_4_k_cu_4586e616_28934cuda3std6ranges3__45__cpo9iter_moveE
	.align		8
        /*0058*/ 	.dword	_ZN39_INTERNAL_ff70ef4e_4_k_cu_4586e616_28934cute7productE
	.align		8
        /*0060*/ 	.dword	_ZN39_INTERNAL_ff70ef4e_4_k_cu_4586e616_28934cute1_E
	.align		8
        /*0068*/ 	.dword	$str$24
	.align		8
        /*0070*/ 	.dword	$str$25


//--------------------- .text._ZN7cutlass13device_kernelINS_4fmha6kernel28FmhaKernelTmaWarpSpecializedINS1_10collective30FmhaMainloopTmaWarpSpecializedINS_6half_tEffN4cute5tupleIJNS7_1CILi128EEESA_NS9_ILi64EEEEEENS8_IJiNS9_ILi1EEENS8_IJiiEEEEEESF_SF_NS4_12CausalFusionEJEEENS4_15FmhaFwdEpilogueIS6_fNS8_IJSB_SB_SA_EEEEENS2_23IndividualTileSchedulerEJEEEEEvNT_6ParamsE --------------------------
	.section	.text._ZN7cutlass13device_kernelINS_4fmha6kernel28FmhaKernelTmaWarpSpecializedINS1_10collective30FmhaMainloopTmaWarpSpecializedINS_6half_tEffN4cute5tupleIJNS7_1CILi128EEESA_NS9_ILi64EEEEEENS8_IJiNS9_ILi1EEENS8_IJiiEEEEEESF_SF_NS4_12CausalFusionEJEEENS4_15FmhaFwdEpilogueIS6_fNS8_IJSB_SB_SA_EEEEENS2_23IndividualTileSchedulerEJEEEEEvNT_6ParamsE,"ax",@progbits
	.align	128
.text._ZN7cutlass13device_kernelINS_4fmha6kernel28FmhaKernelTmaWarpSpecializedINS1_10collective30FmhaMainloopTmaWarpSpecializedINS_6half_tEffN4cute5tupleIJNS7_1CILi128EEESA_NS9_ILi64EEEEEENS8_IJiNS9_ILi1EEENS8_IJiiEEEEEESF_SF_NS4_12CausalFusionEJEEENS4_15FmhaFwdEpilogueIS6_fNS8_IJSB_SB_SA_EEEEENS2_23IndividualTileSchedulerEJEEEEEvNT_6ParamsE:
        .type           _ZN7cutlass13device_kernelINS_4fmha6kernel28FmhaKernelTmaWarpSpecializedINS1_10collective30FmhaMainloopTmaWarpSpecializedINS_6half_tEffN4cute5tupleIJNS7_1CILi128EEESA_NS9_ILi64EEEEEENS8_IJiNS9_ILi1EEENS8_IJiiEEEEEESF_SF_NS4_12CausalFusionEJEEENS4_15FmhaFwdEpilogueIS6_fNS8_IJSB_SB_SA_EEEEENS2_23IndividualTileSchedulerEJEEEEEvNT_6ParamsE,@function
        .size           _ZN7cutlass13device_kernelINS_4fmha6kernel28FmhaKernelTmaWarpSpecializedINS1_10collective30FmhaMainloopTmaWarpSpecializedINS_6half_tEffN4cute5tupleIJNS7_1CILi128EEESA_NS9_ILi64EEEEEENS8_IJiNS9_ILi1EEENS8_IJiiEEEEEESF_SF_NS4_12CausalFusionEJEEENS4_15FmhaFwdEpilogueIS6_fNS8_IJSB_SB_SA_EEEEENS2_23IndividualTileSchedulerEJEEEEEvNT_6ParamsE,(.L_x_119 - _ZN7cutlass13device_kernelINS_4fmha6kernel28FmhaKernelTmaWarpSpecializedINS1_10collective30FmhaMainloopTmaWarpSpecializedINS_6half_tEffN4cute5tupleIJNS7_1CILi128EEESA_NS9_ILi64EEEEEENS8_IJiNS9_ILi1EEENS8_IJiiEEEEEESF_SF_NS4_12CausalFusionEJEEENS4_15FmhaFwdEpilogueIS6_fNS8_IJSB_SB_SA_EEEEENS2_23IndividualTileSchedulerEJEEEEEvNT_6ParamsE)
        .other          _ZN7cutlass13device_kernelINS_4fmha6kernel28FmhaKernelTmaWarpSpecializedINS1_10collective30FmhaMainloopTmaWarpSpecializedINS_6half_tEffN4cute5tupleIJNS7_1CILi128EEESA_NS9_ILi64EEEEEENS8_IJiNS9_ILi1EEENS8_IJiiEEEEEESF_SF_NS4_12CausalFusionEJEEENS4_15FmhaFwdEpilogueIS6_fNS8_IJSB_SB_SA_EEEEENS2_23IndividualTileSchedulerEJEEEEEvNT_6ParamsE,@"STO_CUDA_ENTRY STV_DEFAULT"
_ZN7cutlass13device_kernelINS_4fmha6kernel28FmhaKernelTmaWarpSpecializedINS1_10collective30FmhaMainloopTmaWarpSpecializedINS_6half_tEffN4cute5tupleIJNS7_1CILi128EEESA_NS9_ILi64EEEEEENS8_IJiNS9_ILi1EEENS8_IJiiEEEEEESF_SF_NS4_12CausalFusionEJEEENS4_15FmhaFwdEpilogueIS6_fNS8_IJSB_SB_SA_EEEEENS2_23IndividualTileSchedulerEJEEEEEvNT_6ParamsE:
[----:B------:R-:W1:Y:S01]  /*0000*/  LDC R1, c[0x0][0x28] ;  /* 0x00000a00ff017b82 */ /* 0x000e620000000800 */
[----:B------:R-:W2:Y:S01]  /*0010*/  S2R R0, SR_TID.X ;  /* 0x0000000000007919 */ /* 0x000ea20000002100 */
[----:B------:R-:W-:Y:S01]  /*0020*/  ELECT P1, URZ, PT ;  /* 0x00000000003f782f */ /* 0x000fe20003820000 */
[----:B------:R-:W-:Y:S01]  /*0030*/  BSSY B0, `(.L_x_0) ;  /* 0x0000017000007945 */ /* 0x000fe20003800000 */
[----:B--2---:R-:W-:-:S05]  /*0040*/  SHF.R.U32.HI R2, RZ, 0x5, R0 ;  /* 0x00000005ff027819 */ /* 0x004fca0000011600 */
[----:B------:R-:W2:Y:S02]  /*0050*/  SHFL.IDX PT, R3, R2, RZ, 0x1f ;  /* 0x00001fff02037589 */ /* 0x000ea400000e0000 */
[----:B--2---:R-:W-:Y:S02]  /*0060*/  R2UR UR4, R3 ;  /* 0x00000000030472ca */ /* 0x004fe400000e0000 */
[----:B------:R-:W-:-:S06]  /*0070*/  SHF.R.U32.HI R3, RZ, 0x7, R0 ;  /* 0x00000007ff037819 */ /* 0x000fcc0000011600 */
[----:B------:R-:W2:Y:S05]  /*0080*/  SHFL.IDX PT, R3, R3, RZ, 0x1f ;  /* 0x00001fff03037589 */ /* 0x000eaa00000e0000 */
[----:B------:R-:W-:Y:S02]  /*0090*/  USHF.R.S32.HI UR5, URZ, 0x1f, UR4 ;  /* 0x0000001f3f057899 */ /* 0x000fe40008011404 */
[----:B------:R-:W-:Y:S02]  /*00a0*/  ISETP.NE.OR P0, PT, RZ, UR4, !P1 ;  /* 0x00000004ff007c0c */ /* 0x000fe4000cf05670 */
[----:B------:R-:W-:-:S04]  /*00b0*/  ULEA.HI UR5, UR5, UR4, URZ, 0x2 ;  /* 0x0000000405057291 */ /* 0x000fc8000f8f103f */
[----:B------:R-:W-:-:S04]  /*00c0*/  ULOP3.LUT UR5, UR5, 0xfffffffc, URZ, 0xc0, !UPT ;  /* 0xfffffffc05057892 */ /* 0x000fc8000f8ec03f */
[----:B------:R-:W-:-:S03]  /*00d0*/  UIADD3 UR10, UR4, -UR5, URZ ;  /* 0x80000005040a7290 */ /* 0x000fc6000fffe03f */
[----:B-1----:R-:W-:Y:S09]  /*00e0*/  @P0 BRA `(.L_x_1) ;  /* 0x00000000002c0947 */ /* 0x002ff20003800000 */
[----:B------:R-:W-:Y:S02]  /*00f0*/  ULDC.64 UR4, c[0x0][0x198] ;  /* 0x0000660000047ab9 */ /* 0x000fe40000000a00 */
[----:B------:R-:W-:Y:S02]  /*0100*/  UIADD3 UR6, UP0, UR4, 0xf0, URZ ;  /* 0x000000f004067890 */ /* 0x000fe4000ff1e03f */
[----:B------:R-:W-:Y:S02]  /*0110*/  UIADD3 UR8, UP1, UR4, 0x1f0, URZ ;  /* 0x000001f004087890 */ /* 0x000fe4000ff3e03f */
[----:B------:R-:W-:Y:S02]  /*0120*/  UIADD3 UR4, UP2, UR4, 0x2f0, URZ ;  /* 0x000002f004047890 */ /* 0x000fe4000ff5e03f */
[----:B------:R-:W-:Y:S02]  /*0130*/  UIADD3.X UR7, URZ, UR5, URZ, UP0, !UPT ;  /* 0x000000053f077290 */ /* 0x000fe400087fe43f */
[----:B------:R-:W-:-:S02]  /*0140*/  UIADD3.X UR9, URZ, UR5, URZ, UP1, !UPT ;  /* 0x000000053f097290 */ /* 0x000fc40008ffe43f */
[----:B------:R-:W-:-:S05]  /*0150*/  UIADD3.X UR5, URZ, UR5, URZ, UP2, !UPT ;  /* 0x000000053f057290 */ /* 0x000fca00097fe43f */
[----:B------:R1:W-:Y:S02]  /*0160*/  UTMACCTL.PF [UR6] ;  /* 0x00000000060079b9 */ /* 0x0003e40008040000 */
[----:B------:R1:W-:Y:S02]  /*0170*/  UTMACCTL.PF [UR8] ;  /* 0x00000000080079b9 */ /* 0x0003e40008040000 */
[----:B------:R1:W-:Y:S02]  /*0180*/  UTMACCTL.PF [UR4] ;  /* 0x00000000040079b9 */ /* 0x0003e40008040000 */
[----:B-1----:R-:W-:Y:S01]  /*0190*/  NOP ;  /* 0x0000000000007918 */ /* 0x002fe20000000000 */
.L_x_1:
[----:B------:R-:W-:Y:S05]  /*01a0*/  BSYNC B0 ;  /* 0x0000000000007941 */ /* 0x000fea0003800000 */
.L_x_0:
[----:B------:R-:W1:Y:S01]  /*01b0*/  SHFL.IDX PT, R4, R2, RZ, 0x1f ;  /* 0x00001fff02047589 */ /* 0x000e6200000e0000 */
[----:B--2---:R-:W-:Y:S01]  /*01c0*/  R2UR UR38, R3 ;  /* 0x00000000032672ca */ /* 0x004fe200000e0000 */
[----:B------:R-:W-:-:S12]  /*01d0*/  UISETP.NE.AND UP0, UPT, UR10, 0x1, UPT ;  /* 0x000000010a00788c */ /* 0x000fd8000bf05270 */
[----:B------:R-:W-:Y:S02]  /*01e0*/  UIADD3 UR7, UR38, -0x1, URZ ;  /* 0xffffffff26077890 */ /* 0x000fe4000fffe03f */
[----:B------:R-:W-:Y:S02]  /*01f0*/  UISETP.EQ.AND UP2, UPT, UR38, URZ, !UP0 ;  /* 0x0000003f2600728c */ /* 0x000fe4000c742270 */
[----:B------:R-:W-:Y:S02]  /*0200*/  UISETP.GE.U32.AND UP1, UPT, UR7, 0x4, UPT ;  /* 0x000000040700788c */ /* 0x000fe4000bf26070 */
[----:B------:R-:W-:Y:S01]  /*0210*/  USEL UR6, URZ, 0x1, !UP2 ;  /* 0x000000013f067887 */ /* 0x000fe2000d000000 */
[----:B-1----:R-:W-:-:S03]  /*0220*/  ISETP.NE.AND P0, PT, R4, RZ, PT ;  /* 0x000000ff0400720c */ /* 0x002fc60003f05270 */
[----:B------:R-:W-:-:S10]  /*0230*/  USEL UR6, UR6, 0x2, UP1 ;  /* 0x0000000206067887 */ /* 0x000fd40008800000 */
[----:B------:R-:W-:Y:S05]  /*0240*/  @P0 BRA `(.L_x_2) ;  /* 0x0000000000480947 */ /* 0x000fea0003800000 */
[----:B------:R-:W1:Y:S01]  /*0250*/  S2UR UR11, SR_CgaCtaId ;  /* 0x00000000000b79c3 */ /* 0x000e620000008800 */
[----:B------:R-:W-:Y:S01]  /*0260*/  UMOV UR4, 0x400 ;  /* 0x0000040000047882 */ /* 0x000fe20000000000 */
[----:B------:R-:W-:Y:S01]  /*0270*/  UMOV UR5, 0x1 ;  /* 0x0000000100057882 */ /* 0x000fe20000000000 */
[----:B------:R-:W-:Y:S01]  /*0280*/  UMOV UR8, 0x80 ;  /* 0x0000008000087882 */ /* 0x000fe20000000000 */
[----:B------:R-:W-:Y:S01]  /*0290*/  ELECT P0, URZ, PT ;  /* 0x00000000003f782f */ /* 0x000fe20003800000 */
[----:B------:R-:W-:-:S04]  /*02a0*/  UIADD3 UR8, -UR8, 0x100000, URZ ;  /* 0x0010000008087890 */ /* 0x000fc8000fffe13f */
[----:B------:R-:W-:Y:S02]  /*02b0*/  USHF.L.U32 UR9, UR8, 0xb, URZ ;  /* 0x0000000b08097899 */ /* 0x000fe4000800063f */
[----:B------:R-:W-:Y:S02]  /*02c0*/  USHF.L.U32 UR8, UR8, 0x1, URZ ;  /* 0x0000000108087899 */ /* 0x000fe4000800063f */
[----:B-1----:R-:W-:Y:S02]  /*02d0*/  ULEA UR11, UR11, UR4, 0x18 ;  /* 0x000000040b0b7291 */ /* 0x002fe4000f8ec03f */
[----:B------:R-:W-:-:S04]  /*02e0*/  UIADD3 UR4, -UR5, 0x100000, URZ ;  /* 0x0010000005047890 */ /* 0x000fc8000fffe13f */
[----:B------:R-:W-:Y:S02]  /*02f0*/  USHF.L.U32 UR5, UR4, 0xb, URZ ;  /* 0x0000000b04057899 */ /* 0x000fe4000800063f */
[----:B------:R-:W-:Y:S01]  /*0300*/  USHF.L.U32 UR4, UR4, 0x1, URZ ;  /* 0x0000000104047899 */ /* 0x000fe2000800063f */
[----:B------:R-:W1:Y:S11]  /*0310*/  FENCE.VIEW.ASYNC.S ;  /* 0x00000000000073c6 */ /* 0x000e760000000000 */
[----:B-1----:R1:W2:Y:S01]  /*0320*/  SYNCS.EXCH.64 URZ, [UR11+0x18050], UR4 ;  /* 0x018050040b3f75b2 */ /* 0x0022a20008000100 */
[----:B------:R1:W3:Y:S01]  /*0330*/  SYNCS.EXCH.64 URZ, [UR11+0x18060], UR8 ;  /* 0x018060080b3f75b2 */ /* 0x0002e20008000100 */
[----:B------:R1:W4:Y:S01]  /*0340*/  SYNCS.EXCH.64 URZ, [UR11+0x18058], UR4 ;  /* 0x018058040b3f75b2 */ /* 0x0003220008000100 */
[----:B------:R1:W1:Y:S01]  /*0350*/  SYNCS.EXCH.64 URZ, [UR11+0x18068], UR8 ;  /* 0x018068080b3f75b2 */ /* 0x0002620008000100 */
[----:B------:R-:W-:Y:S01]  /*0360*/  NOP ;  /* 0x0000000000007918 */ /* 0x000fe20000000000 */
.L_x_2:
[----:B------:R-:W5:Y:S01]  /*0370*/  SHFL.IDX PT, R3, R2, RZ, 0x1f ;  /* 0x00001fff02037589 */ /* 0x000f6200000e0000 */
[----:B------:R-:W-:Y:S01]  /*0380*/  NOP ;  /* 0x0000000000007918 */ /* 0x000fe20000000000 */
[----:B-----5:R-:W-:-:S13]  /*0390*/  ISETP.NE.AND P0, PT, R3, RZ, PT ;  /* 0x000000ff0300720c */ /* 0x020fda0003f05270 */
[----:B------:R-:W-:Y:S05]  /*03a0*/  @P0 BRA `(.L_x_3) ;  /* 0x0000000000600947 */ /* 0x000fea0003800000 */
[----:B-1----:R-:W1:Y:S01]  /*03b0*/  S2UR UR5, SR_CgaCtaId ;  /* 0x00000000000579c3 */ /* 0x002e620000008800 */
[----:B------:R-:W-:Y:S01]  /*03c0*/  UMOV UR4, 0x400 ;  /* 0x0000040000047882 */ /* 0x000fe20000000000 */
[----:B------:R-:W-:Y:S01]  /*03d0*/  UMOV UR8, 0x1 ;  /* 0x0000000100087882 */ /* 0x000fe20000000000 */
[----:B------:R-:W-:Y:S01]  /*03e0*/  UMOV UR12, 0x100 ;  /* 0x00000100000c7882 */ /* 0x000fe20000000000 */
[----:B------:R-:W-:-:S04]  /*03f0*/  UIADD3 UR8, -UR8, 0x100000, URZ ;  /* 0x0010000008087890 */ /* 0x000fc8000fffe13f */
[----:B------:R-:W-:Y:S02]  /*0400*/  USHF.L.U32 UR9, UR8, 0xb, URZ ;  /* 0x0000000b08097899 */ /* 0x000fe4000800063f */
[----:B------:R-:W-:Y:S01]  /*0410*/  USHF.L.U32 UR8, UR8, 0x1, URZ ;  /* 0x0000000108087899 */ /* 0x000fe2000800063f */
[----:B------:R-:W-:Y:S01]  /*0420*/  ELECT P0, URZ, PT ;  /* 0x00000000003f782f */ /* 0x000fe20003800000 */
[----:B-1----:R-:W-:Y:S02]  /*0430*/  ULEA UR11, UR5, UR4, 0x18 ;  /* 0x00000004050b7291 */ /* 0x002fe4000f8ec03f */
[----:B------:R-:W-:-:S04]  /*0440*/  UIADD3 UR4, -UR12, 0x100000, URZ ;  /* 0x001000000c047890 */ /* 0x000fc8000fffe13f */
[----:B------:R-:W-:Y:S02]  /*0450*/  USHF.L.U32 UR5, UR4, 0xb, URZ ;  /* 0x0000000b04057899 */ /* 0x000fe4000800063f */
[----:B------:R-:W-:Y:S01]  /*0460*/  USHF.L.U32 UR4, UR4, 0x1, URZ ;  /* 0x0000000104047899 */ /* 0x000fe2000800063f */
[----:B------:R-:W1:Y:S03]  /*0470*/  FENCE.VIEW.ASYNC.S ;  /* 0x00000000000073c6 */ /* 0x000e660000000000 */
[----:B-1----:R1:W1:Y:S08]  /*0480*/  SYNCS.EXCH.64 URZ, [UR11+0x18000], UR8 ;  /* 0x018000080b3f75b2 */ /* 0x0022700008000100 */
[----:B------:R1:W1:Y:S01]  /*0490*/  SYNCS.EXCH.64 URZ, [UR11+0x18028], UR4 ;  /* 0x018028040b3f75b2 */ /* 0x0002620008000100 */
        /* <DEDUP_REMOVED lines=8> */
[----:B------:R-:W-:Y:S01]  /*0520*/  NOP ;  /* 0x0000000000007918 */ /* 0x000fe20000000000 */
.L_x_3:
        /* <DEDUP_REMOVED lines=21> */
[----:B------:R-:W-:Y:S01]  /*0680*/  NOP ;  /* 0x0000000000007918 */ /* 0x000fe20000000000 */
.L_x_4:
[----:B------:R-:W5:Y:S01]  /*0690*/  SHFL.IDX PT, R3, R2, RZ, 0x1f ;  /* 0x00001fff02037589 */ /* 0x000f6200000e0000 */
[----:B------:R-:W-:Y:S01]  /*06a0*/  ELECT P0, URZ, PT ;  /* 0x00000000003f782f */ /* 0x000fe20003800000 */
[----:B------:R-:W-:Y:S01]  /*06b0*/  NOP ;  /* 0x0000000000007918 */ /* 0x000fe20000000000 */
[----:B-1----:R-:W-:Y:S02]  /*06c0*/  UMOV UR4, 0x80 ;  /* 0x0000008000047882 */ /* 0x002fe40000000000 */
[C---:B-----5:R-:W-:Y:S02]  /*06d0*/  ISETP.NE.OR P0, PT, R3.reuse, RZ, !P0 ;  /* 0x000000ff0300720c */ /* 0x060fe40004705670 */
[----:B------:R-:W-:-:S11]  /*06e0*/  ISETP.NE.AND P2, PT, R3, RZ, PT ;  /* 0x000000ff0300720c */ /* 0x000fd60003f45270 */
[----:B------:R-:W-:Y:S01]  /*06f0*/  VOTEU.ALL UP2, P0 ;  /* 0x00000000003f7886 */ /* 0x000fe20000040000 */
[----:B------:R-:W-:Y:S01]  /*0700*/  VOTEU.ALL UP3, P0 ;  /* 0x00000000003f7886 */ /* 0x000fe20000060000 */
[----:B------:R-:W-:Y:S01]  /*0710*/  VOTEU.ALL UP4, P0 ;  /* 0x00000000003f7886 */ /* 0x000fe20000080000 */
[----:B------:R-:W-:Y:S02]  /*0720*/  VOTEU.ALL UP5, P0 ;  /* 0x00000000003f7886 */ /* 0x000fe400000a0000 */
[----:B------:R-:W1:Y:S01]  /*0730*/  @!UP2 S2UR UR9, SR_CgaCtaId ;  /* 0x000000000009a9c3 */ /* 0x000e620000008800 */
[----:B------:R-:W-:Y:S01]  /*0740*/  @!UP2 UMOV UR8, 0x400 ;  /* 0x000004000008a882 */ /* 0x000fe20000000000 */
[----:B------:R-:W-:-:S04]  /*0750*/  @!UP2 UIADD3 UR4, -UR4, 0x100000, URZ ;  /* 0x001000000404a890 */ /* 0x000fc8000fffe13f */
[----:B------:R-:W-:Y:S02]  /*0760*/  @!UP2 USHF.L.U32 UR5, UR4, 0xb, URZ ;  /* 0x0000000b0405a899 */ /* 0x000fe4000800063f */
[----:B------:R-:W-:Y:S02]  /*0770*/  @!UP2 USHF.L.U32 UR4, UR4, 0x1, URZ ;  /* 0x000000010404a899 */ /* 0x000fe4000800063f */
[----:B-1----:R-:W-:Y:S01]  /*0780*/  @!UP2 ULEA UR8, UR9, UR8, 0x18 ;  /* 0x000000080908a291 */ /* 0x002fe2000f8ec03f */
[----:B------:R-:W-:Y:S01]  /*0790*/  VOTEU.ALL UP2, P0 ;  /* 0x00000000003f7886 */ /* 0x000fe20000040000 */
[----:B------:R-:W1:Y:S10]  /*07a0*/  FENCE.VIEW.ASYNC.S ;  /* 0x00000000000073c6 */ /* 0x000e740000000000 */
[----:B-1----:R1:W1:Y:S01]  /*07b0*/  @!UP2 SYNCS.EXCH.64 URZ, [UR8+0x18090], UR4 ;  /* 0x01809004083fa5b2 */ /* 0x0022620008000100 */
[----:B------:R1:W1:Y:S01]  /*07c0*/  @!UP3 SYNCS.EXCH.64 URZ, [UR8+0x18098], UR4 ;  /* 0x01809804083fb5b2 */ /* 0x0002620008000100 */
[----:B------:R1:W1:Y:S01]  /*07d0*/  @!UP4 SYNCS.EXCH.64 URZ, [UR8+0x180a0], UR4 ;  /* 0x0180a004083fc5b2 */ /* 0x0002620008000100 */
[----:B------:R1:W1:Y:S01]  /*07e0*/  @!UP5 SYNCS.EXCH.64 URZ, [UR8+0x180a8], UR4 ;  /* 0x0180a804083fd5b2 */ /* 0x0002620008000100 */
[----:B------:R-:W-:Y:S01]  /*07f0*/  NOP ;  /* 0x0000000000007918 */ /* 0x000fe20000000000 */
[----:B------:R-:W-:Y:S05]  /*0800*/  @P2 BRA `(.L_x_5) ;  /* 0x0000000000482947 */ /* 0x000fea0003800000 */
[----:B-1----:R-:W1:Y:S01]  /*0810*/  S2UR UR5, SR_CgaCtaId ;  /* 0x00000000000579c3 */ /* 0x002e620000008800 */
[----:B------:R-:W-:Y:S01]  /*0820*/  UMOV UR4, 0x400 ;  /* 0x0000040000047882 */ /* 0x000fe20000000000 */
[----:B------:R-:W-:Y:S01]  /*0830*/  UMOV UR8, 0x20 ;  /* 0x0000002000087882 */ /* 0x000fe20000000000 */
[----:B------:R-:W-:Y:S01]  /*0840*/  UMOV UR9, 0x80 ;  /* 0x0000008000097882 */ /* 0x000fe20000000000 */
[----:B------:R-:W-:Y:S01]  /*0850*/  ELECT P0, URZ, PT ;  /* 0x00000000003f782f */ /* 0x000fe20003800000 */
[----:B-1----:R-:W-:Y:S02]  /*0860*/  ULEA UR11, UR5, UR4, 0x18 ;  /* 0x00000004050b7291 */ /* 0x002fe4000f8ec03f */
[----:B------:R-:W-:-:S04]  /*0870*/  UIADD3 UR4, -UR8, 0x100000, URZ ;  /* 0x0010000008047890 */ /* 0x000fc8000fffe13f */
[----:B------:R-:W-:Y:S02]  /*0880*/  USHF.L.U32 UR5, UR4, 0xb, URZ ;  /* 0x0000000b04057899 */ /* 0x000fe4000800063f */
[----:B------:R-:W-:Y:S02]  /*0890*/  USHF.L.U32 UR4, UR4, 0x1, URZ ;  /* 0x0000000104047899 */ /* 0x000fe4000800063f */
        /* <DEDUP_REMOVED lines=9> */
.L_x_5:
[----:B------:R-:W-:Y:S01]  /*0930*/  ISETP.NE.AND P0, PT, RZ, UR38, PT ;  /* 0x00000026ff007c0c */ /* 0x000fe2000bf05270 */
[----:B------:R-:W-:Y:S01]  /*0940*/  IMAD.U32 R2, RZ, RZ, UR10 ;  /* 0x0000000aff027e24 */ /* 0x000fe2000f8e00ff */
[----:B------:R-:W-:Y:S01]  /*0950*/  NOP ;  /* 0x0000000000007918 */ /* 0x000fe20000000000 */
[----:B-1234-:R-:W-:Y:S03]  /*0960*/  BAR.SYNC.DEFER_BLOCKING 0x0 ;  /* 0x0000000000007b1d */ /* 0x01efe60000010000 */
[----:B------:R-:W-:-:S07]  /*0970*/  ISETP.EQ.AND P2, PT, R2, 0x1, P1 ;  /* 0x000000010200780c */ /* 0x000fce0000f42270 */
[----:B------:R-:W-:Y:S06]  /*0980*/  @!P0 BRA `(.L_x_6) ;  /* 0x000000a400048947 */ /* 0x000fec0003800000 */
[----:B------:R-:W-:-:S06]  /*0990*/  UISETP.GT.U32.AND UP2, UPT, UR7, 0x3, UPT ;  /* 0x000000030700788c */ /* 0x000fcc000bf44070 */
[----:B------:R-:W-:-:S13]  /*09a0*/  PLOP3.LUT P0, PT, PT, PT, UP2, 0x80, 0x0 ;  /* 0x000000000000781c */ /* 0x000fda0003f0f028 */
[----:B------:R-:W-:Y:S05]  /*09b0*/  @P0 EXIT ;  /* 0x000000000000094d */ /* 0x000fea0003800000 */
.L_x_7:
[----:B------:R-:W-:-:S08]  /*09c0*/  NOP ;  /* 0x0000000000007918 */ /* 0x000fd00000000000 */
[----:B------:R-:W1:Y:S02]  /*09d0*/  USETMAXREG.TRY_ALLOC.CTAPOOL UP2, 0xf0 ;  /* 0x000000f0000079c8 */ /* 0x000e640008040600 */
[----:B-1----:R-:W-:-:S13]  /*09e0*/  PLOP3.LUT P0, PT, PT, PT, UP2, 0x80, 0x0 ;  /* 0x000000000000781c */ /* 0x002fda0003f0f028 */
[----:B------:R-:W-:Y:S05]  /*09f0*/  @!P0 BRA `(.L_x_7) ;  /* 0xfffffffc00f08947 */ /* 0x000fea000383ffff */
[----:B------:R-:W-:Y:S01]  /*0a00*/  UISETP.NE.AND UP2, UPT, UR38, 0x1, UPT ;  /* 0x000000012600788c */ /* 0x000fe2000bf45270 */
[----:B------:R-:W1:Y:S01]  /*0a10*/  S2UR UR8, SR_CTAID.X ;  /* 0x00000000000879c3 */ /* 0x000e620000002500 */
[----:B------:R-:W-:Y:S01]  /*0a20*/  UMOV UR4, URZ ;  /* 0x0000003f00047c82 */ /* 0x000fe20008000000 */
[----:B------:R-:W-:-:S03]  /*0a30*/  UMOV UR5, URZ ;  /* 0x0000003f00057c82 */ /* 0x000fc60008000000 */
[----:B------:R-:W-:-:S13]  /*0a40*/  PLOP3.LUT P0, PT, PT, PT, UP2, 0x80, 0x0 ;  /* 0x000000000000781c */ /* 0x000fda0003f0f028 */
[----:B------:R-:W-:Y:S05]  /*0a50*/  @!P0 BRA `(.L_x_8) ;  /* 0x00000000003c8947 */ /* 0x000fea0003800000 */
[----:B------:R-:W-:Y:S01]  /*0a60*/  UISETP.NE.AND UP2, UPT, UR38, 0x2, UPT ;  /* 0x000000022600788c */ /* 0x000fe2000bf45270 */
[----:B------:R-:W-:-:S05]  /*0a70*/  UMOV UR5, 0x1 ;  /* 0x0000000100057882 */ /* 0x000fca0000000000 */
[----:B------:R-:W-:-:S13]  /*0a80*/  PLOP3.LUT P1, PT, PT, PT, UP2, 0x80, 0x0 ;  /* 0x000000000000781c */ /* 0x000fda0003f2f028 */
[----:B------:R-:W-:Y:S05]  /*0a90*/  @!P1 BRA `(.L_x_8) ;  /* 0x00000000002c9947 */ /* 0x000fea0003800000 */
[----:B------:R-:W-:-:S06]  /*0aa0*/  UISETP.NE.AND UP2, UPT, UR38, 0x3, UPT ;  /* 0x000000032600788c */ /* 0x000fcc000bf45270 */
[----:B------:R-:W-:-:S13]  /*0ab0*/  PLOP3.LUT P1, PT, PT, PT, UP2, 0x80, 0x0 ;  /* 0x000000000000781c */ /* 0x000fda0003f2f028 */
[----:B------:R-:W-:Y:S05]  /*0ac0*/  @!P1 BRA `(.L_x_9) ;  /* 0x0000000000189947 */ /* 0x000fea0003800000 */
[----:B------:R-:W-:-:S11]  /*0ad0*/  UISETP.NE.AND UP2, UPT, UR38, 0x4, UPT ;  /* 0x000000042600788c */ /* 0x000fd6000bf45270 */
[----:B------:R-:W-:Y:S01]  /*0ae0*/  @!UP2 UMOV UR4, 0x1 ;  /* 0x000000010004a882 */ /* 0x000fe20000000000 */
[----:B------:R-:W-:Y:S01]  /*0af0*/  @!UP2 UMOV UR5, 0x1 ;  /* 0x000000010005a882 */ /* 0x000fe20000000000 */
[----:B------:R-:W-:Y:S01]  /*0b00*/  @UP2 UMOV UR4, URZ ;  /* 0x0000003f00042c82 */ /* 0x000fe20008000000 */
[----:B------:R-:W-:Y:S01]  /*0b10*/  @UP2 UMOV UR5, URZ ;  /* 0x0000003f00052c82 */ /* 0x000fe20008000000 */
[----:B------:R-:W-:Y:S05]  /*0b20*/  BRA `(.L_x_8) ;  /* 0x0000000000087947 */ /* 0x000fea0003800000 */
.L_x_9:
[----:B------:R-:W-:Y:S01]  /*0b30*/  UMOV UR4, 0x1 ;  /* 0x0000000100047882 */ /* 0x000fe20000000000 */
[----:B------:R-:W-:-:S05]  /*0b40*/  UMOV UR5, URZ ;  /* 0x0000003f00057c82 */ /* 0x000fca0008000000 */
.L_x_8:
[----:B------:R-:W-:Y:S05]  /*0b50*/  @!P0 BRA `(.L_x_10) ;  /* 0x0000000000408947 */ /* 0x000fea0003800000 */
[----:B------:R-:W-:-:S06]  /*0b60*/  UISETP.NE.AND UP2, UPT, UR38, 0x2, UPT ;  /* 0x000000022600788c */ /* 0x000fcc000bf45270 */
[----:B------:R-:W-:-:S13]  /*0b70*/  PLOP3.LUT P0, PT, PT, PT, UP2, 0x80, 0x0 ;  /* 0x000000000000781c */ /* 0x000fda0003f0f028 */
[----:B------:R-:W-:Y:S05]  /*0b80*/  @!P0 BRA `(.L_x_11) ;  /* 0x00000000002c8947 */ /* 0x000fea0003800000 */
[----:B------:R-:W-:-:S06]  /*0b90*/  UISETP.NE.AND UP2, UPT, UR38, 0x3, UPT ;  /* 0x000000032600788c */ /* 0x000fcc000bf45270 */
[----:B------:R-:W-:-:S13]  /*0ba0*/  PLOP3.LUT P0, PT, PT, PT, UP2, 0x80, 0x0 ;  /* 0x000000000000781c */ /* 0x000fda0003f0f028 */
[----:B------:R-:W-:Y:S05]  /*0bb0*/  @!P0 BRA `(.L_x_12) ;  /* 0x0000000000188947 */ /* 0x000fea0003800000 */
[----:B------:R-:W-:Y:S01]  /*0bc0*/  UISETP.NE.AND UP2, UPT, UR38, 0x4, UPT ;  /* 0x000000042600788c */ /* 0x000fe2000bf45270 */
[----:B-1----:R-:W-:-:S05]  /*0bd0*/  UMOV UR37, UR8 ;  /* 0x0000000800257c82 */ /* 0x002fca0008000000 */
[----:B------:R-:W-:-:S13]  /*0be0*/  PLOP3.LUT P0, PT, PT, PT, UP2, 0x80, 0x0 ;  /* 0x000000000000781c */ /* 0x000fda0003f0f028 */
[----:B------:R-:W-:Y:S05]  /*0bf0*/  @P0 BRA `(.L_x_13) ;  /* 0x00000000001c0947 */ /* 0x000fea0003800000 */
[----:B------:R-:W-:Y:S01]  /*0c00*/  ULEA UR37, UR8, 0x3, 0x1 ;  /* 0x0000000308257891 */ /* 0x000fe2000f8e083f */
[----:B------:R-:W-:Y:S11]  /*0c10*/  BRA `(.L_x_13) ;  /* 0x0000000000147947 */ /* 0x000ff60003800000 */
.L_x_12:
[----:B-1----:R-:W-:Y:S01]  /*0c20*/  ULEA UR37, UR8, 0x2, 0x1 ;  /* 0x0000000208257891 */ /* 0x002fe2000f8e083f */
[----:B------:R-:W-:Y:S11]  /*0c30*/  BRA `(.L_x_13) ;  /* 0x00000000000c7947 */ /* 0x000ff60003800000 */
.L_x_11:
[----:B-1----:R-:W-:Y:S01]  /*0c40*/  ULEA UR37, UR8, 0x1, 0x1 ;  /* 0x0000000108257891 */ /* 0x002fe2000f8e083f */
[----:B------:R-:W-:Y:S11]  /*0c50*/  BRA `(.L_x_13) ;  /* 0x0000000000047947 */ /* 0x000ff60003800000 */
.L_x_10:
[----:B-1----:R-:W-:-:S12]  /*0c60*/  USHF.L.U32 UR37, UR8, 0x1, URZ ;  /* 0x0000000108257899 */ /* 0x002fd8000800063f */
.L_x_13:
[----:B------:R-:W1:Y:S01]  /*0c70*/  LDC R2, c[0x0][0x28c] ;  /* 0x0000a300ff027b82 */ /* 0x000e620000000800 */
[----:B------:R-:W-:Y:S01]  /*0c80*/  ULOP3.LUT UR6, UR6, 0x1, URZ, 0xfc, !UPT ;  /* 0x0000000106067892 */ /* 0x000fe2000f8efc3f */
[----:B------:R-:W-:-:S03]  /*0c90*/  SHF.R.S32.HI R3, RZ, 0x1f, R0 ;  /* 0x0000001fff037819 */ /* 0x000fc60000011400 */
[----:B------:R-:W-:Y:S01]  /*0ca0*/  UISETP.NE.AND UP2, UPT, UR6, 0x3, UPT ;  /* 0x000000030600788c */ /* 0x000fe2000bf45270 */
[----:B------:R-:W-:Y:S01]  /*0cb0*/  LEA.HI R3, R3, R0, RZ, 0x7 ;  /* 0x0000000003037211 */ /* 0x000fe200078f38ff */
[----:B------:R-:W-:-:S03]  /*0cc0*/  ULEA UR6, UR8, 0xff, 0x7 ;  /* 0x000000ff08067891 */ /* 0x000fc6000f8e383f */
[----:B------:R-:W-:Y:S01]  /*0cd0*/  LOP3.LUT R3, R3, 0xffffff80, RZ, 0xc0, !PT ;  /* 0xffffff8003037812 */ /* 0x000fe200078ec0ff */
[----:B------:R-:W-:Y:S01]  /*0ce0*/  USHF.R.U32.HI UR6, URZ, 0x7, UR6 ;  /* 0x000000073f067899 */ /* 0x000fe20008011606 */
[----:B------:R-:W-:Y:S02]  /*0cf0*/  PLOP3.LUT P0, PT, PT, PT, UP2, 0x80, 0x0 ;  /* 0x000000000000781c */ /* 0x000fe40003f0f028 */
[----:B------:R-:W-:Y:S01]  /*0d00*/  IADD3 R3, -R3, R0, RZ ;  /* 0x0000000003037210 */ /* 0x000fe20007ffe1ff */
[----:B-1----:R-:W-:-:S05]  /*0d10*/  VIADD R2, R2, 0x7f ;  /* 0x0000007f02027836 */ /* 0x002fca0000000000 */
[----:B------:R-:W-:-:S04]  /*0d20*/  SHF.R.S32.HI R5, RZ, 0x1f, R2 ;  /* 0x0000001fff057819 */ /* 0x000fc80000011402 */
[----:B------:R-:W-:-:S04]  /*0d30*/  LEA.HI R5, R5, R2, RZ, 0x7 ;  /* 0x0000000205057211 */ /* 0x000fc800078f38ff */
[----:B------:R-:W-:-:S04]  /*0d40*/  SHF.R.S32.HI R5, RZ, 0x7, R5 ;  /* 0x00000007ff057819 */ /* 0x000fc80000011405 */
[----:B------:R-:W-:Y:S01]  /*0d50*/  VIMNMX R8, R5, UR6, PT ;  /* 0x0000000605087c48 */ /* 0x000fe2000bfe0100 */
[----:B------:R-:W-:Y:S06]  /*0d60*/  @!P0 BRA `(.L_x_14) ;  /* 0x0000000000048947 */ /* 0x000fec0003800000 */
[----:B------:R-:W-:Y:S01]  /*0d70*/  BPT.TRAP 0x1 ;  /* 0x000000040000795c */ /* 0x000fe20000300000 */
.L_x_14:
[----:B------:R-:W1:Y:S01]  /*0d80*/  S2UR UR6, SR_CgaCtaId ;  /* 0x00000000000679c3 */ /* 0x000e620000008800 */
[----:B------:R-:W-:Y:S01]  /*0d90*/  UMOV UR36, 0x400 ;  /* 0x0000040000247882 */ /* 0x000fe20000000000 */
[----:B------:R-:W-:Y:S01]  /*0da0*/  IMAD.U32 R6, RZ, RZ, UR4 ;  /* 0x00000004ff067e24 */ /* 0x000fe2000f8e00ff */
[----:B------:R-:W-:-:S04]  /*0db0*/  SHF.R.S32.HI R0, RZ, 0x1f, R3 ;  /* 0x0000001fff007819 */ /* 0x000fc80000011403 */
[----:B------:R-:W-:Y:S02]  /*0dc0*/  SHF.L.U32 R6, R6, 0x1f, RZ ;  /* 0x0000001f06067819 */ /* 0x000fe400000006ff */
[CC--:B------:R-:W-:Y:S02]  /*0dd0*/  LEA.HI R2, R0.reuse, R3.reuse, RZ, 0x2 ;  /* 0x0000000300027211 */ /* 0x0c0fe400078f10ff */
[----:B------:R-:W-:Y:S02]  /*0de0*/  LEA.HI R0, R0, R3, RZ, 0x5 ;  /* 0x0000000300007211 */ /* 0x000fe400078f28ff */
[--C-:B------:R-:W-:Y:S02]  /*0df0*/  SHF.R.S32.HI R4, RZ, 0x2, R2.reuse ;  /* 0x00000002ff047819 */ /* 0x100fe40000011402 */
[----:B------:R-:W-:Y:S02]  /*0e00*/  SHF.R.S32.HI R5, RZ, 0x1f, R2 ;  /* 0x0000001fff057819 */ /* 0x000fe40000011402 */
[----:B------:R-:W-:-:S02]  /*0e10*/  SHF.R.S32.HI R0, RZ, 0x5, R0 ;  /* 0x00000005ff007819 */ /* 0x000fc40000011400 */
[----:B------:R-:W-:Y:S02]  /*0e20*/  LEA.HI R5, R5, R4, RZ, 0x3 ;  /* 0x0000000405057211 */ /* 0x000fe400078f18ff */
[----:B------:R-:W-:Y:S02]  /*0e30*/  LOP3.LUT R2, R2, 0x7ffffffc, RZ, 0xc0, !PT ;  /* 0x7ffffffc02027812 */ /* 0x000fe400078ec0ff */
[----:B------:R-:W-:Y:S01]  /*0e40*/  LOP3.LUT R5, R5, 0xfffffff8, RZ, 0xc0, !PT ;  /* 0xfffffff805057812 */ /* 0x000fe200078ec0ff */
[----:B-1----:R-:W-:Y:S01]  /*0e50*/  ULEA UR36, UR6, UR36, 0x18 ;  /* 0x0000002406247291 */ /* 0x002fe2000f8ec03f */
[----:B------:R-:W-:-:S03]  /*0e60*/  IADD3 R2, R3, -R2, RZ ;  /* 0x8000000203027210 */ /* 0x000fc60007ffe0ff */
[----:B------:R-:W-:Y:S01]  /*0e70*/  ULEA UR6, UR5, UR36, 0x3 ;  /* 0x0000002405067291 */ /* 0x000fe2000f8e183f */
[----:B------:R-:W-:-:S04]  /*0e80*/  IMAD.IADD R5, R4, 0x1, -R5 ;  /* 0x0000000104057824 */ /* 0x000fc800078e0a05 */
[----:B------:R-:W-:Y:S02]  /*0e90*/  IMAD R0, R0, 0x10, R5 ;  /* 0x0000001000007824 */ /* 0x000fe400078e0205 */
[----:B------:R-:W-:Y:S02]  /*0ea0*/  IMAD.U32 R5, RZ, RZ, UR37 ;  /* 0x00000025ff057e24 */ /* 0x000fe4000f8e00ff */
[----:B------:R-:W1:Y:S02]  /*0eb0*/  SYNCS.PHASECHK.TRANS64.TRYWAIT P1, [UR6+0x18050], R6 ;  /* 0x01805006ff0075a7 */ /* 0x000e640008020146 */
[----:B-1----:R-:W-:Y:S05]  /*0ec0*/  @!P1 BRA `(.L_x_15) ;  /* 0x000000ac00d49947 */ /* 0x002fea0003800000 */
.L_x_101:
[----:B------:R-:W-:Y:S01]  /*0ed0*/  SHF.L.U32 R7, R2, 0x1, RZ ;  /* 0x0000000102077819 */ /* 0x000fe200000006ff */
[----:B------:R-:W-:Y:S01]  /*0ee0*/  IMAD R0, R5, 0x40, R0 ;  /* 0x0000004005007824 */ /* 0x000fe200078e0200 */
[----:B------:R-:W-:Y:S06]  /*0ef0*/  @!P0 BRA `(.L_x_16) ;  /* 0x0000000000048947 */ /* 0x000fec0003800000 */
[----:B------:R-:W-:Y:S01]  /*0f00*/  BPT.TRAP 0x1 ;  /* 0x000000040000795c */ /* 0x000fe20000300000 */
.L_x_16:
[----:B------:R-:W-:Y:S01]  /*0f10*/  SHF.L.U32 R9, RZ, 0x1f, RZ ;  /* 0x0000001fff097819 */ /* 0x000fe200000006ff */
[----:B------:R-:W-:Y:S01]  /*0f20*/  UIADD3 UR21, UR36, 0x18090, URZ ;  /* 0x0001809024157890 */ /* 0x000fe2000fffe03f */
[----:B------:R-:W-:Y:S02]  /*0f30*/  ISETP.NE.AND P2, PT, RZ, UR7, PT ;  /* 0x00000007ff007c0c */ /* 0x000fe4000bf45270 */
[----:B------:R-:W2:Y:S02]  /*0f40*/  SYNCS.PHASECHK.TRANS64.TRYWAIT P1, [UR36+0x18000], R9 ;  /* 0x01800009ff0075a7 */ /* 0x000ea40008020164 */
[----:B--2---:R-:W-:Y:S09]  /*0f50*/  @!P1 BRA `(.L_x_17) ;  /* 0x000000ac00c89947 */ /* 0x004ff20003800000 */
.L_x_102:
[----:B------:R-:W-:Y:S01]  /*0f60*/  ULEA UR23, UR38, UR21, 0x3 ;  /* 0x0000001526177291 */ /* 0x000fe2000f8e183f */
[----:B--2---:R-:W-:-:S04]  /*0f70*/  SEL R2, RZ, 0x1, P2 ;  /* 0x00000001ff027807 */ /* 0x004fc80001000000 */
[----:B------:R-:W-:-:S04]  /*0f80*/  SHF.L.U32 R2, R2, 0x1f, RZ ;  /* 0x0000001f02027819 */ /* 0x000fc800000006ff */
[----:B------:R-:W2:Y:S02]  /*0f90*/  SYNCS.PHASECHK.TRANS64.TRYWAIT P1, [UR23+-0x8], R2 ;  /* 0xfffff802ff0075a7 */ /* 0x000ea40008020157 */
[----:B--2---:R-:W-:Y:S05]  /*0fa0*/  @!P1 BRA `(.L_x_18) ;  /* 0x000000ac00cc9947 */ /* 0x004fea0003800000 */
.L_x_103:
[----:B------:R-:W-:Y:S01]  /*0fb0*/  USHF.R.U32.HI UR4, URZ, 0x4, UR36 ;  /* 0x000000043f047899 */ /* 0x000fe20008011624 */
[----:B------:R-:W-:Y:S01]  /*0fc0*/  WARPGROUP.ARRIVE ;  /* 0x00000000000079c5 */ /* 0x000fe20000000000 */
[----:B------:R-:W-:Y:S01]  /*0fd0*/  UIADD3 UR6, UR36, 0x4000, URZ ;  /* 0x0000400024067890 */ /* 0x000fe2000fffe03f */
[C---:B------:R-:W-:Y:S01]  /*0fe0*/  IADD3 R5, R7.reuse, 0x9, RZ ;  /* 0x0000000907057810 */ /* 0x040fe20007ffe0ff */
[----:B------:R-:W-:Y:S01]  /*0ff0*/  ULOP3.LUT UR4, UR4, 0x3fff, URZ, 0xc0, !UPT ;  /* 0x00003fff04047892 */ /* 0x000fe2000f8ec03f */
[C---:B------:R-:W-:Y:S01]  /*1000*/  ISETP.GT.AND P2, PT, R0.reuse, R7, PT ;  /* 0x000000070000720c */ /* 0x040fe20003f44270 */
[----:B------:R-:W-:Y:S01]  /*1010*/  USHF.R.U32.HI UR6, URZ, 0x4, UR6 ;  /* 0x000000043f067899 */ /* 0x000fe20008011606 */
[C---:B------:R-:W-:Y:S01]  /*1020*/  ISETP.GE.AND P4, PT, R0.reuse, R5, PT ;  /* 0x000000050000720c */ /* 0x040fe20003f86270 */
[----:B------:R-:W-:Y:S01]  /*1030*/  ULOP3.LUT UR4, UR4, 0x10000, URZ, 0xfc, !UPT ;  /* 0x0001000004047892 */ /* 0x000fe2000f8efc3f */
[C---:B------:R-:W-:Y:S01]  /*1040*/  IADD3 R5, R7.reuse, 0x19, RZ ;  /* 0x0000001907057810 */ /* 0x040fe20007ffe0ff */
[----:B------:R-:W-:Y:S01]  /*1050*/  ULOP3.LUT UR20, UR6, 0x3fff, URZ, 0xc0, !UPT ;  /* 0x00003fff06147892 */ /* 0x000fe2000f8ec03f */
[C---:B------:R-:W-:Y:S01]  /*1060*/  IADD3 R13, R7.reuse, 0x11, RZ ;  /* 0x00000011070d7810 */ /* 0x040fe20007ffe0ff */
[----:B------:R-:W-:Y:S01]  /*1070*/  ULEA UR4, UR5, UR4, 0x9 ;  /* 0x0000000405047291 */ /* 0x000fe2000f8e483f */
[C---:B-1----:R-:W-:Y:S01]  /*1080*/  VIADD R3, R7.reuse, 0x8 ;  /* 0x0000000807037836 */ /* 0x042fe20000000000 */
[----:B------:R-:W-:Y:S01]  /*1090*/  ULOP3.LUT UR22, UR20, 0x10000, URZ, 0xfc, !UPT ;  /* 0x0001000014167892 */ /* 0x000fe2000f8efc3f */
[C---:B------:R-:W-:Y:S01]  /*10a0*/  ISETP.GE.AND P1, PT, R0.reuse, R7, PT ;  /* 0x000000070000720c */ /* 0x040fe20003f26270 */
[----:B------:R-:W-:Y:S01]  /*10b0*/  UMOV UR5, 0x40000040 ;  /* 0x4000004000057882 */ /* 0x000fe20000000000 */
[----:B------:R-:W-:Y:S01]  /*10c0*/  UMOV UR11, 0x40000040 ;  /* 0x40000040000b7882 */ /* 0x000fe20000000000 */
[----:B------:R-:W-:Y:S01]  /*10d0*/  UMOV UR9, UR5 ;  /* 0x0000000500097c82 */ /* 0x000fe20008000000 */
[----:B------:R-:W-:Y:S01]  /*10e0*/  UMOV UR8, UR4 ;  /* 0x0000000400087c82 */ /* 0x000fe20008000000 */
[----:B------:R-:W-:Y:S01]  /*10f0*/  UIADD3 UR12, UR4, 0x4, URZ ;  /* 0x00000004040c7890 */ /* 0x000fe2000fffe03f */
[C---:B------:R-:W-:Y:S01]  /*1100*/  ISETP.GE.AND P5, PT, R0.reuse, R13, PT ;  /* 0x0000000d0000720c */ /* 0x040fe20003fa6270 */
[----:B------:R-:W-:Y:S01]  /*1110*/  UMOV UR10, UR22 ;  /* 0x00000016000a7c82 */ /* 0x000fe20008000000 */
[----:B------:R-:W-:Y:S01]  /*1120*/  UIADD3 UR14, UR22, 0x4, URZ ;  /* 0x00000004160e7890 */ /* 0x000fe2000fffe03f */
[----:B------:R-:W-:Y:S01]  /*1130*/  HGMMA.64x128x16.F32 R24, gdesc[UR8], RZ, !UPT, gsb0 ;  /* 0x01e00000081879f0 */ /* 0x000fe2000c0008ff */
[----:B------:R-:W-:Y:S01]  /*1140*/  UIADD3 UR8, UR4, 0x2, URZ ;  /* 0x0000000204087890 */ /* 0x000fe2000fffe03f */
[C---:B------:R-:W-:Y:S01]  /*1150*/  ISETP.GE.AND P3, PT, R0.reuse, R3, PT ;  /* 0x000000030000720c */ /* 0x040fe20003f66270 */
[----:B------:R-:W-:Y:S01]  /*1160*/  UIADD3 UR10, UR22, 0x2, URZ ;  /* 0x00000002160a7890 */ /* 0x000fe2000fffe03f */
[C---:B------:R-:W-:Y:S01]  /*1170*/  VIADD R3, R7.reuse, 0x18 ;  /* 0x0000001807037836 */ /* 0x040fe20000000000 */
[----:B------:R-:W-:Y:S01]  /*1180*/  UMOV UR9, 0x40000040 ;  /* 0x4000004000097882 */ /* 0x000fe20000000000 */
[----:B------:R-:W-:Y:S01]  /*1190*/  UMOV UR11, 0x40000040 ;  /* 0x40000040000b7882 */ /* 0x000fe20000000000 */
[----:B------:R-:W-:Y:S01]  /*11a0*/  UMOV UR13, 0x40000040 ;  /* 0x40000040000d7882 */ /* 0x000fe20000000000 */
[----:B------:R-:W-:Y:S01]  /*11b0*/  UMOV UR15, 0x40000040 ;  /* 0x40000040000f7882 */ /* 0x000fe20000000000 */
[----:B------:R-:W-:Y:S01]  /*11c0*/  UIADD3 UR16, UR4, 0x6, URZ ;  /* 0x0000000604107890 */ /* 0x000fe2000fffe03f */
[----:B------:R-:W-:Y:S01]  /*11d0*/  VIADD R11, R7, 0x10 ;  /* 0x00000010070b7836 */ /* 0x000fe20000000000 */
[----:B------:R-:W-:Y:S01]  /*11e0*/  UIADD3 UR18, UR22, 0x6, URZ ;  /* 0x0000000616127890 */ /* 0x000fe2000fffe03f */
[----:B------:R-:W-:Y:S01]  /*11f0*/  P2R R12, PR, RZ, 0x1 ;  /* 0x00000001ff0c7803 */ /* 0x000fe20000000000 */
[----:B------:R-:W-:Y:S01]  /*1200*/  UMOV UR17, 0x40000040 ;  /* 0x4000004000117882 */ /* 0x000fe20000000000 */
[----:B------:R-:W-:Y:S01]  /*1210*/  UMOV UR19, 0x40000040 ;  /* 0x4000004000137882 */ /* 0x000fe20000000000 */
[----:B------:R-:W-:Y:S01]  /*1220*/  ISETP.GE.AND P6, PT, R0, R11, PT ;  /* 0x0000000b0000720c */ /* 0x000fe20003fc6270 */
[----:B------:R-:W-:Y:S01]  /*1230*/  ULDC UR6, c[0x0][0x604] ;  /* 0x0001810000067ab9 */ /* 0x000fe20000000800 */
[----:B------:R-:W-:-:S04]  /*1240*/  USHF.L.U32 UR7, UR7, 0x3, URZ ;  /* 0x0000000307077899 */ /* 0x000fc8000800063f */
[----:B------:R-:W-:Y:S01]  /*1250*/  ULOP3.LUT UR7, UR7, 0x8, URZ, 0xc, !UPT ;  /* 0x0000000807077892 */ /* 0x000fe2000f8e0c3f */
[----:B------:R-:W-:Y:S02]  /*1260*/  WARPGROUP.DEPBAR.LE gsb0, 0x0 ;  /* 0x00008000000079c5 */ /* 0x000fe40000010000 */
[----:B------:R-:W-:-:S06]  /*1270*/  WARPGROUP.ARRIVE ;  /* 0x00000000000079c5 */ /* 0x000fcc0000000000 */
[----:B------:R-:W-:Y:S03]  /*1280*/  HGMMA.64x128x16.F32 R24, gdesc[UR8], R24, gsb0 ;  /* 0x01e00000081879f0 */ /* 0x000fe60008000818 */
[----:B------:R-:W-:Y:S02]  /*1290*/  WARPGROUP.DEPBAR.LE gsb0, 0x0 ;  /* 0x00008000000079c5 */ /* 0x000fe40000010000 */
[----:B------:R-:W-:-:S07]  /*12a0*/  WARPGROUP.ARRIVE ;  /* 0x00000000000079c5 */ /* 0x000fce0000000000 */
[----:B------:R-:W-:Y:S03]  /*12b0*/  HGMMA.64x128x16.F32 R24, gdesc[UR12], R24, gsb0 ;  /* 0x01e000000c1879f0 */ /* 0x000fe60008000818 */
[----:B------:R-:W-:Y:S02]  /*12c0*/  WARPGROUP.DEPBAR.LE gsb0, 0x0 ;  /* 0x00008000000079c5 */ /* 0x000fe40000010000 */
[----:B------:R-:W-:-:S07]  /*12d0*/  WARPGROUP.ARRIVE ;  /* 0x00000000000079c5 */ /* 0x000fce0000000000 */
[----:B------:R-:W-:Y:S03]  /*12e0*/  HGMMA.64x128x16.F32 R24, gdesc[UR16], R24, gsb0 ;  /* 0x01e00000101879f0 */ /* 0x000fe60008000818 */
[----:B------:R-:W-:Y:S02]  /*12f0*/  WARPGROUP.DEPBAR.LE gsb0, 0x0 ;  /* 0x00008000000079c5 */ /* 0x000fe40000010000 */
[----:B------:R-:W-:Y:S02]  /*1300*/  FSEL R25, R25, -INF , P2 ;  /* 0xff80000019197808 */ /* 0x000fe40001000000 */
[----:B------:R-:W-:Y:S02]  /*1310*/  FSEL R31, R31, -INF , P2 ;  /* 0xff8000001f1f7808 */ /* 0x000fe40001000000 */
[----:B------:R-:W-:Y:S02]  /*1320*/  ISETP.GE.AND P2, PT, R0, R5, PT ;  /* 0x000000050000720c */ /* 0x000fe40003f46270 */
[----:B------:R-:W-:-:S02]  /*1330*/  IADD3 R5, R7, 0x21, RZ ;  /* 0x0000002107057810 */ /* 0x000fc40007ffe0ff */
[----:B------:R-:W-:Y:S02]  /*1340*/  FSEL R29, R29, -INF , P4 ;  /* 0xff8000001d1d7808 */ /* 0x000fe40002000000 */
[----:B------:R-:W-:Y:S02]  /*1350*/  FSEL R35, R35, -INF , P4 ;  /* 0xff80000023237808 */ /* 0x000fe40002000000 */
[----:B------:R-:W-:Y:S02]  /*1360*/  ISETP.GE.AND P4, PT, R0, R5, PT ;  /* 0x000000050000720c */ /* 0x000fe40003f86270 */
[----:B------:R-:W-:Y:S02]  /*1370*/  IADD3 R5, R7, 0x29, RZ ;  /* 0x0000002907057810 */ /* 0x000fe40007ffe0ff */
[----:B------:R-:W-:Y:S02]  /*1380*/  FSEL R24, R24, -INF , P1 ;  /* 0xff80000018187808 */ /* 0x000fe40000800000 */
[----:B------:R-:W-:-:S02]  /*1390*/  FSEL R33, R33, -INF , P5 ;  /* 0xff80000021217808 */ /* 0x000fc40002800000 */
[----:B------:R-:W-:Y:S02]  /*13a0*/  FSEL R39, R39, -INF , P5 ;  /* 0xff80000027277808 */ /* 0x000fe40002800000 */
[----:B------:R-:W-:Y:S02]  /*13b0*/  ISETP.GE.AND P5, PT, R0, R5, PT ;  /* 0x000000050000720c */ /* 0x000fe40003fa6270 */
[----:B------:R-:W-:Y:S02]  /*13c0*/  FSEL R28, R28, -INF , P3 ;  /* 0xff8000001c1c7808 */ /* 0x000fe40001800000 */
[----:B------:R-:W-:Y:S02]  /*13d0*/  FMNMX R5, R24, R25, !PT ;  /* 0x0000001918057209 */ /* 0x000fe40007800000 */
[----:B------:R-:W-:Y:S02]  /*13e0*/  FSEL R30, R30, -INF , P1 ;  /* 0xff8000001e1e7808 */ /* 0x000fe40000800000 */
[----:B------:R-:W-:Y:S01]  /*13f0*/  ISETP.GE.AND P1, PT, R0, R3, PT ;  /* 0x000000030000720c */ /* 0x000fe20003f26270 */
[----:B------:R-:W-:Y:S01]  /*1400*/  VIADD R3, R7, 0x20 ;  /* 0x0000002007037836 */ /* 0x000fe20000000000 */
[----:B------:R-:W-:-:S02]  /*1410*/  FMNMX R2, R28, R5, !PT ;  /* 0x000000051c027209 */ /* 0x000fc40007800000 */
[----:B------:R-:W-:Y:S02]  /*1420*/  FSEL R34, R34, -INF , P3 ;  /* 0xff80000022227808 */ /* 0x000fe40001800000 */
[----:B------:R-:W-:Y:S02]  /*1430*/  FSEL R32, R32, -INF , P6 ;  /* 0xff80000020207808 */ /* 0x000fe40003000000 */
[----:B------:R-:W-:Y:S02]  /*1440*/  FMNMX R5, R29, R2, !PT ;  /* 0x000000021d057209 */ /* 0x000fe40007800000 */
[----:B------:R-:W-:Y:S01]  /*1450*/  ISETP.GE.AND P3, PT, R0, R3, PT ;  /* 0x000000030000720c */ /* 0x000fe20003f66270 */
[----:B------:R-:W-:Y:S01]  /*1460*/  VIADD R3, R7, 0x28 ;  /* 0x0000002807037836 */ /* 0x000fe20000000000 */
[----:B------:R-:W-:Y:S02]  /*1470*/  FMNMX R2, R32, R5, !PT ;  /* 0x0000000520027209 */ /* 0x000fe40007800000 */
[----:B------:R-:W-:-:S02]  /*1480*/  FSEL R38, R38, -INF , P6 ;  /* 0xff80000026267808 */ /* 0x000fc40003000000 */
[----:B------:R-:W-:Y:S01]  /*1490*/  ISETP.GE.AND P6, PT, R0, R3, PT ;  /* 0x000000030000720c */ /* 0x000fe20003fc6270 */
[----:B------:R-:W-:Y:S01]  /*14a0*/  VIADD R3, R7, 0x30 ;  /* 0x0000003007037836 */ /* 0x000fe20000000000 */
[----:B------:R-:W-:Y:S02]  /*14b0*/  FSEL R36, R36, -INF , P1 ;  /* 0xff80000024247808 */ /* 0x000fe40000800000 */
[----:B------:R-:W-:Y:S02]  /*14c0*/  FMNMX R5, R33, R2, !PT ;  /* 0x0000000221057209 */ /* 0x000fe40007800000 */
[----:B------:R-:W-:Y:S02]  /*14d0*/  FSEL R42, R42, -INF , P1 ;  /* 0xff8000002a2a7808 */ /* 0x000fe40000800000 */
[----:B------:R-:W-:Y:S02]  /*14e0*/  FSEL R37, R37, -INF , P2 ;  /* 0xff80000025257808 */ /* 0x000fe40001000000 */
[----:B------:R-:W-:-:S02]  /*14f0*/  FMNMX R2, R36, R5, !PT ;  /* 0x0000000524027209 */ /* 0x000fc40007800000 */
[----:B------:R-:W-:Y:S02]  /*1500*/  ISETP.GE.AND P1, PT, R0, R3, PT ;  /* 0x000000030000720c */ /* 0x000fe40003f26270 */
[----:B------:R-:W-:Y:S02]  /*1510*/  IADD3 R3, R7, 0x31, RZ ;  /* 0x0000003107037810 */ /* 0x000fe40007ffe0ff */
[----:B------:R-:W-:Y:S02]  /*1520*/  FSEL R40, R40, -INF , P3 ;  /* 0xff80000028287808 */ /* 0x000fe40001800000 */
[----:B------:R-:W-:Y:S02]  /*1530*/  FMNMX R5, R37, R2, !PT ;  /* 0x0000000225057209 */ /* 0x000fe40007800000 */
[----:B------:R-:W-:Y:S02]  /*1540*/  FSEL R43, R43, -INF , P2 ;  /* 0xff8000002b2b7808 */ /* 0x000fe40001000000 */
[----:B------:R-:W-:Y:S01]  /*1550*/  ISETP.GE.AND P2, PT, R0, R3, PT ;  /* 0x000000030000720c */ /* 0x000fe20003f46270 */
[----:B------:R-:W-:Y:S01]  /*1560*/  VIADD R3, R7, 0x38 ;  /* 0x0000003807037836 */ /* 0x000fe20000000000 */
[----:B------:R-:W-:-:S02]  /*1570*/  FSEL R41, R41, -INF , P4 ;  /* 0xff80000029297808 */ /* 0x000fc40002000000 */
[----:B------:R-:W-:Y:S02]  /*1580*/  FMNMX R2, R40, R5, !PT ;  /* 0x0000000528027209 */ /* 0x000fe40007800000 */
[----:B------:R-:W-:Y:S02]  /*1590*/  FSEL R46, R46, -INF , P3 ;  /* 0xff8000002e2e7808 */ /* 0x000fe40001800000 */
[----:B------:R-:W-:Y:S02]  /*15a0*/  ISETP.GE.AND P3, PT, R0, R3, PT ;  /* 0x000000030000720c */ /* 0x000fe40003f66270 */
[----:B------:R-:W-:Y:S02]  /*15b0*/  FSEL R44, R44, -INF , P6 ;  /* 0xff8000002c2c7808 */ /* 0x000fe40003000000 */
[----:B------:R-:W-:Y:S02]  /*15c0*/  FMNMX R5, R41, R2, !PT ;  /* 0x0000000229057209 */ /* 0x000fe40007800000 */
[----:B------:R-:W-:-:S02]  /*15d0*/  IADD3 R3, R7, 0x39, RZ ;  /* 0x0000003907037810 */ /* 0x000fc40007ffe0ff */
[----:B------:R-:W-:Y:S02]  /*15e0*/  FSEL R47, R47, -INF , P4 ;  /* 0xff8000002f2f7808 */ /* 0x000fe40002000000 */
[----:B------:R-:W-:Y:S02]  /*15f0*/  FSEL R45, R45, -INF , P5 ;  /* 0xff8000002d2d7808 */ /* 0x000fe40002800000 */
[----:B------:R-:W-:Y:S02]  /*1600*/  FMNMX R2, R44, R5, !PT ;  /* 0x000000052c027209 */ /* 0x000fe40007800000 */
[----:B------:R-:W-:Y:S01]  /*1610*/  ISETP.GE.AND P4, PT, R0, R3, PT ;  /* 0x000000030000720c */ /* 0x000fe20003f86270 */
[----:B------:R-:W-:Y:S01]  /*1620*/  VIADD R3, R7, 0x40 ;  /* 0x0000004007037836 */ /* 0x000fe20000000000 */
[----:B------:R-:W-:Y:S02]  /*1630*/  FSEL R48, R48, -INF , P1 ;  /* 0xff80000030307808 */ /* 0x000fe40000800000 */
[----:B------:R-:W-:-:S02]  /*1640*/  FMNMX R5, R45, R2, !PT ;  /* 0x000000022d057209 */ /* 0x000fc40007800000 */
[----:B------:R-:W-:Y:S02]  /*1650*/  FSEL R50, R50, -INF , P6 ;  /* 0xff80000032327808 */ /* 0x000fe40003000000 */
[----:B------:R-:W-:Y:S02]  /*1660*/  ISETP.GE.AND P6, PT, R0, R3, PT ;  /* 0x000000030000720c */ /* 0x000fe40003fc6270 */
[----:B------:R-:W-:Y:S02]  /*1670*/  IADD3 R3, R7, 0x41, RZ ;  /* 0x0000004107037810 */ /* 0x000fe40007ffe0ff */
[----:B------:R-:W-:Y:S02]  /*1680*/  FSEL R49, R49, -INF , P2 ;  /* 0xff80000031317808 */ /* 0x000fe40001000000 */
[----:B------:R-:W-:Y:S02]  /*1690*/  FMNMX R2, R48, R5, !PT ;  /* 0x0000000530027209 */ /* 0x000fe40007800000 */
[----:B------:R-:W-:-:S02]  /*16a0*/  FSEL R51, R51, -INF , P5 ;  /* 0xff80000033337808 */ /* 0x000fc40002800000 */
[----:B------:R-:W-:Y:S01]  /*16b0*/  ISETP.GE.AND P5, PT, R0, R3, PT ;  /* 0x000000030000720c */ /* 0x000fe20003fa6270 */
[----:B------:R-:W-:Y:S01]  /*16c0*/  VIADD R3, R7, 0x48 ;  /* 0x0000004807037836 */ /* 0x000fe20000000000 */
[----:B------:R-:W-:Y:S02]  /*16d0*/  FSEL R52, R52, -INF , P3 ;  /* 0xff80000034347808 */ /* 0x000fe40001800000 */
[----:B------:R-:W-:Y:S02]  /*16e0*/  FMNMX R5, R49, R2, !PT ;  /* 0x0000000231057209 */ /* 0x000fe40007800000 */
[----:B------:R-:W-:Y:S02]  /*16f0*/  FSEL R53, R53, -INF , P4 ;  /* 0xff80000035357808 */ /* 0x000fe40002000000 */
[----:B------:R-:W-:Y:S02]  /*1700*/  FMNMX R2, R52, R5, !PT ;  /* 0x0000000534027209 */ /* 0x000fe40007800000 */
[----:B------:R-:W-:-:S02]  /*1710*/  FSEL R54, R54, -INF , P1 ;  /* 0xff80000036367808 */ /* 0x000fc40000800000 */
[----:B------:R-:W-:Y:S02]  /*1720*/  ISETP.GE.AND P1, PT, R0, R3, PT ;  /* 0x000000030000720c */ /* 0x000fe40003f26270 */
[----:B------:R-:W-:Y:S02]  /*1730*/  IADD3 R3, R7, 0x49, RZ ;  /* 0x0000004907037810 */ /* 0x000fe40007ffe0ff */
[----:B------:R-:W-:Y:S02]  /*1740*/  FSEL R56, R56, -INF , P6 ;  /* 0xff80000038387808 */ /* 0x000fe40003000000 */
[----:B------:R-:W-:Y:S02]  /*1750*/  FMNMX R11, R53, R2, !PT ;  /* 0x00000002350b7209 */ /* 0x000fe40007800000 */
[----:B------:R-:W-:Y:S02]  /*1760*/  IADD3 R5, R7, 0x59, RZ ;  /* 0x0000005907057810 */ /* 0x000fe40007ffe0ff */
[----:B------:R-:W-:-:S02]  /*1770*/  FSEL R55, R55, -INF , P2 ;  /* 0xff80000037377808 */ /* 0x000fc40001000000 */
[----:B------:R-:W-:Y:S01]  /*1780*/  ISETP.GE.AND P2, PT, R0, R3, PT ;  /* 0x000000030000720c */ /* 0x000fe20003f46270 */
[----:B------:R-:W-:Y:S01]  /*1790*/  VIADD R3, R7, 0x50 ;  /* 0x0000005007037836 */ /* 0x000fe20000000000 */
[----:B------:R-:W-:Y:S02]  /*17a0*/  FSEL R57, R57, -INF , P5 ;  /* 0xff80000039397808 */ /* 0x000fe40002800000 */
[----:B------:R-:W-:Y:S02]  /*17b0*/  FMNMX R2, R56, R11, !PT ;  /* 0x0000000b38027209 */ /* 0x000fe40007800000 */
[----:B------:R-:W-:Y:S01]  /*17c0*/  ISETP.GE.AND P0, PT, R0, R5, PT ;  /* 0x000000050000720c */ /* 0x000fe20003f06270 */
[----:B------:R-:W-:Y:S01]  /*17d0*/  VIADD R5, R7, 0x60 ;  /* 0x0000006007057836 */ /* 0x000fe20000000000 */
[----:B------:R-:W-:Y:S02]  /*17e0*/  FSEL R58, R58, -INF , P3 ;  /* 0xff8000003a3a7808 */ /* 0x000fe40001800000 */
[----:B------:R-:W-:-:S02]  /*17f0*/  FSEL R60, R60, -INF , P1 ;  /* 0xff8000003c3c7808 */ /* 0x000fc40000800000 */
[----:B------:R-:W-:Y:S02]  /*1800*/  FMNMX R11, R57, R2, !PT ;  /* 0x00000002390b7209 */ /* 0x000fe40007800000 */
[----:B------:R-:W-:Y:S02]  /*1810*/  ISETP.GE.AND P3, PT, R0, R3, PT ;  /* 0x000000030000720c */ /* 0x000fe40003f66270 */
[C---:B------:R-:W-:Y:S02]  /*1820*/  IADD3 R3, R7.reuse, 0x51, RZ ;  /* 0x0000005107037810 */ /* 0x040fe40007ffe0ff */
[----:B------:R-:W-:Y:S02]  /*1830*/  FSEL R66, R66, -INF , P1 ;  /* 0xff80000042427808 */ /* 0x000fe40000800000 */
[----:B------:R-:W-:Y:S02]  /*1840*/  ISETP.GE.AND P1, PT, R0, R5, PT ;  /* 0x000000050000720c */ /* 0x000fe40003f26270 */
[----:B------:R-:W-:-:S02]  /*1850*/  IADD3 R5, R7, 0x61, RZ ;  /* 0x0000006107057810 */ /* 0x000fc40007ffe0ff */
[----:B------:R-:W-:Y:S02]  /*1860*/  FSEL R61, R61, -INF , P2 ;  /* 0xff8000003d3d7808 */ /* 0x000fe40001000000 */
[----:B------:R-:W-:Y:S02]  /*1870*/  FMNMX R2, R60, R11, !PT ;  /* 0x0000000b3c027209 */ /* 0x000fe40007800000 */
[----:B------:R-:W-:Y:S02]  /*1880*/  FSEL R59, R59, -INF , P4 ;  /* 0xff8000003b3b7808 */ /* 0x000fe40002000000 */
[C---:B------:R-:W-:Y:S01]  /*1890*/  ISETP.GE.AND P4, PT, R0.reuse, R3, PT ;  /* 0x000000030000720c */ /* 0x040fe20003f86270 */
[----:B------:R-:W-:Y:S01]  /*18a0*/  VIADD R3, R7, 0x58 ;  /* 0x0000005807037836 */ /* 0x000fe20000000000 */
        /* <DEDUP_REMOVED lines=9> */
[----:B------:R-:W-:-:S02]  /*1940*/  FSEL R70, R70, -INF , P3 ;  /* 0xff80000046467808 */ /* 0x000fc40001800000 */
        /* <DEDUP_REMOVED lines=10> */
[----:B------:R-:W-:Y:S02]  /*19f0*/  FSEL R84, R84, -INF , P4 ;  /* 0xff80000054547808 */ /* 0x000fe40002000000 */
[----:B------:R-:W-:Y:S02]  /*1a00*/  FMNMX R11, R69, R2, !PT ;  /* 0x00000002450b7209 */ /* 0x000fe40007800000 */
[----:B------:R-:W-:Y:S02]  /*1a10*/  ISETP.GE.AND P4, PT, R0, R5, PT ;  /* 0x000000050000720c */ /* 0x000fe40003f86270 */
[----:B------:R-:W-:-:S02]  /*1a20*/  IADD3 R5, R7, 0x69, RZ ;  /* 0x0000006907057810 */ /* 0x000fc40007ffe0ff */
[----:B------:R-:W-:Y:S02]  /*1a30*/  FSEL R73, R73, -INF , P2 ;  /* 0xff80000049497808 */ /* 0x000fe40001000000 */
[----:B------:R-:W-:Y:S02]  /*1a40*/  FMNMX R2, R72, R11, !PT ;  /* 0x0000000b48027209 */ /* 0x000fe40007800000 */
[----:B------:R-:W-:Y:S02]  /*1a50*/  FSEL R85, R85, -INF , P4 ;  /* 0xff80000055557808 */ /* 0x000fe40002000000 */
[----:B------:R-:W-:Y:S01]  /*1a60*/  ISETP.GE.AND P4, PT, R0, R5, PT ;  /* 0x000000050000720c */ /* 0x000fe20003f86270 */
[----:B------:R-:W-:Y:S01]  /*1a70*/  VIADD R5, R7, 0x70 ;  /* 0x0000007007057836 */ /* 0x000fe20000000000 */
[----:B------:R-:W-:Y:S02]  /*1a80*/  FSEL R76, R76, -INF , P3 ;  /* 0xff8000004c4c7808 */ /* 0x000fe40001800000 */
[----:B------:R-:W-:-:S02]  /*1a90*/  FMNMX R13, R73, R2, !PT ;  /* 0x00000002490d7209 */ /* 0x000fc40007800000 */
[----:B------:R-:W-:Y:S02]  /*1aa0*/  FSEL R63, R63, -INF , P5 ;  /* 0xff8000003f3f7808 */ /* 0x000fe40002800000 */
[----:B------:R-:W-:Y:S02]  /*1ab0*/  IADD3 R11, R7, 0x71, RZ ;  /* 0x00000071070b7810 */ /* 0x000fe40007ffe0ff */
[----:B------:R-:W-:Y:S02]  /*1ac0*/  FSEL R77, R77, -INF , P4 ;  /* 0xff8000004d4d7808 */ /* 0x000fe40002000000 */
[----:B------:R-:W-:Y:S02]  /*1ad0*/  FMNMX R2, R76, R13, !PT ;  /* 0x0000000d4c027209 */ /* 0x000fe40007800000 */
[----:B------:R-:W-:Y:S02]  /*1ae0*/  ISETP.GE.AND P5, PT, R0, R5, PT ;  /* 0x000000050000720c */ /* 0x000fe40003fa6270 */
[----:B------:R-:W-:-:S02]  /*1af0*/  FMNMX R5, R77, R2, !PT ;  /* 0x000000024d057209 */ /* 0x000fc40007800000 */
[----:B------:R-:W-:Y:S02]  /*1b00*/  FSEL R80, R80, -INF , P5 ;  /* 0xff80000050507808 */ /* 0x000fe40002800000 */
[----:B------:R-:W-:Y:S02]  /*1b10*/  ISETP.GE.AND P6, PT, R0, R11, PT ;  /* 0x0000000b0000720c */ /* 0x000fe40003fc6270 */
[----:B------:R-:W-:Y:S02]  /*1b20*/  FMNMX R2, R80, R5, !PT ;  /* 0x0000000550027209 */ /* 0x000fe40007800000 */
[----:B------:R-:W-:Y:S02]  /*1b30*/  FSEL R81, R81, -INF , P6 ;  /* 0xff80000051517808 */ /* 0x000fe40003000000 */
[----:B------:R-:W-:Y:S02]  /*1b40*/  P2R R6, PR, RZ, 0x2 ;  /* 0x00000002ff067803 */ /* 0x000fe40000000000 */
[----:B------:R-:W-:-:S02]  /*1b50*/  FMNMX R5, R81, R2, !PT ;  /* 0x0000000251057209 */ /* 0x000fc40007800000 */
[----:B------:R-:W-:Y:S02]  /*1b60*/  P2R R10, PR, RZ, 0x1 ;  /* 0x00000001ff0a7803 */ /* 0x000fe40000000000 */
[----:B------:R-:W-:Y:S02]  /*1b70*/  FMNMX R2, R84, R5, !PT ;  /* 0x0000000554027209 */ /* 0x000fe40007800000 */
[----:B------:R-:W-:Y:S02]  /*1b80*/  ISETP.GE.AND P0, PT, R0, R3, PT ;  /* 0x000000030000720c */ /* 0x000fe40003f06270 */
[----:B------:R-:W-:Y:S02]  /*1b90*/  FMNMX R2, R85, R2, !PT ;  /* 0x0000000255027209 */ /* 0x000fe40007800000 */
[----:B------:R-:W-:Y:S02]  /*1ba0*/  FSEL R82, R82, -INF , P3 ;  /* 0xff80000052527808 */ /* 0x000fe40001800000 */
[----:B------:R-:W-:Y:S01]  /*1bb0*/  FSEL R83, R83, -INF , P4 ;  /* 0xff80000053537808 */ /* 0x000fe20002000000 */
[----:B------:R-:W1:Y:S01]  /*1bc0*/  SHFL.BFLY PT, R5, R2, 0x1, 0x1f ;  /* 0x0c201f0002057f89 */ /* 0x000e6200000e0000 */
[----:B------:R-:W-:-:S02]  /*1bd0*/  FSEL R74, R74, -INF , P0 ;  /* 0xff8000004a4a7808 */ /* 0x000fc40000000000 */
[----:B------:R-:W-:Y:S02]  /*1be0*/  ISETP.NE.AND P0, PT, R10, RZ, PT ;  /* 0x000000ff0a00720c */ /* 0x000fe40003f05270 */
[----:B------:R-:W-:Y:S02]  /*1bf0*/  FSEL R79, R79, -INF , P2 ;  /* 0xff8000004f4f7808 */ /* 0x000fe40001000000 */
[----:B------:R-:W-:Y:S02]  /*1c00*/  FSEL R87, R87, -INF , P6 ;  /* 0xff80000057577808 */ /* 0x000fe40003000000 */
[----:B------:R-:W-:Y:S02]  /*1c10*/  FSEL R86, R86, -INF , P5 ;  /* 0xff80000056567808 */ /* 0x000fe40002800000 */
[----:B------:R-:W-:Y:S02]  /*1c20*/  FSEL R75, R75, -INF , P0 ;  /* 0xff8000004b4b7808 */ /* 0x000fe40000000000 */
[----:B------:R-:W-:-:S02]  /*1c30*/  ISETP.NE.AND P0, PT, R12, RZ, PT ;  /* 0x000000ff0c00720c */ /* 0x000fc40003f05270 */
[----:B-1----:R-:W-:Y:S01]  /*1c40*/  FMNMX R4, R2, R5, !PT ;  /* 0x0000000502047209 */ /* 0x002fe20007800000 */
[----:B------:R-:W-:-:S04]  /*1c50*/  VIADD R2, R0, 0x8 ;  /* 0x0000000800027836 */ /* 0x000fc80000000000 */
[----:B------:R-:W1:Y:S01]  /*1c60*/  SHFL.BFLY PT, R5, R4, 0x2, 0x1f ;  /* 0x0c401f0004057f89 */ /* 0x000e6200000e0000 */
[CC--:B------:R-:W-:Y:S02]  /*1c70*/  ISETP.GE.AND P3, PT, R2.reuse, R7.reuse, PT ;  /* 0x000000070200720c */ /* 0x0c0fe40003f66270 */
[----:B------:R-:W-:Y:S02]  /*1c80*/  ISETP.GT.AND P4, PT, R2, R7, PT ;  /* 0x000000070200720c */ /* 0x000fe40003f84270 */
[----:B-1----:R-:W-:Y:S02]  /*1c90*/  FMNMX R5, R4, R5, !PT ;  /* 0x0000000504057209 */ /* 0x002fe40007800000 */
[----:B------:R-:W-:Y:S02]  /*1ca0*/  FSEL R4, R27, -INF , P4 ;  /* 0xff8000001b047808 */ /* 0x000fe40002000000 */
[----:B------:R-:W-:-:S04]  /*1cb0*/  FSETP.NEU.AND P1, PT, R5, -INF , PT ;  /* 0xff8000000500780b */ /* 0x000fc80003f2d000 */
[----:B------:R-:W-:Y:S02]  /*1cc0*/  FSEL R3, R5, RZ, P1 ;  /* 0x000000ff05037208 */ /* 0x000fe40000800000 */
[----:B------:R-:W-:-:S03]  /*1cd0*/  ISETP.NE.AND P1, PT, R6, RZ, PT ;  /* 0x000000ff0600720c */ /* 0x000fc60003f25270 */
[----:B------:R-:W-:Y:S01]  /*1ce0*/  FMUL R16, R3, UR6 ;  /* 0x0000000603107c20 */ /* 0x000fe20008400000 */
[----:B------:R-:W-:Y:S02]  /*1cf0*/  FSEL R78, R78, -INF , P1 ;  /* 0xff8000004e4e7808 */ /* 0x000fe40000800000 */
[----:B------:R-:W-:Y:S01]  /*1d00*/  FSEL R3, R26, -INF , P3 ;  /* 0xff8000001a037808 */ /* 0x000fe20001800000 */
[--C-:B------:R-:W-:Y:S01]  /*1d10*/  FFMA R24, R24, UR6, -R16.reuse ;  /* 0x0000000618187c23 */ /* 0x100fe20008000810 */
[--C-:B------:R-:W-:Y:S01]  /*1d20*/  FFMA R11, R25, UR6, -R16.reuse ;  /* 0x00000006190b7c23 */ /* 0x100fe20008000810 */
[--C-:B------:R-:W-:Y:S01]  /*1d30*/  FFMA R10, R36, UR6, -R16.reuse ;  /* 0x00000006240a7c23 */ /* 0x100fe20008000810 */
[----:B------:R-:W-:Y:S01]  /*1d40*/  FMNMX R13, R3, R4, !PT ;  /* 0x00000004030d7209 */ /* 0x000fe20007800000 */
[--C-:B------:R-:W-:Y:S01]  /*1d50*/  FFMA R28, R28, UR6, -R16.reuse ;  /* 0x000000061c1c7c23 */ /* 0x100fe20008000810 */
[----:B------:R-:W-:Y:S01]  /*1d60*/  FSETP.GEU.AND P1, PT, R24, -126, PT ;  /* 0xc2fc00001800780b */ /* 0x000fe20003f2e000 */
        /* <DEDUP_REMOVED lines=12> */
[----:B------:R-:W-:Y:S01]  /*1e30*/  @!P1 FMUL R24, R24, 0.5 ;  /* 0x3f00000018189820 */ /* 0x000fe20000400000 */
[----:B------:R-:W-:Y:S01]  /*1e40*/  FMNMX R15, R35, R6, !PT ;  /* 0x00000006230f7209 */ /* 0x000fe20007800000 */
[--C-:B------:R-:W-:Y:S01]  /*1e50*/  FFMA R41, R41, UR6, -R16.reuse ;  /* 0x0000000629297c23 */ /* 0x100fe20008000810 */
[----:B------:R-:W-:Y:S01]  /*1e60*/  FSETP.GEU.AND P6, PT, R33, -126, PT ;  /* 0xc2fc00002100780b */ /* 0x000fe20003fce000 */
[----:B------:R-:W-:Y:S01]  /*1e70*/  @!P2 FMUL R11, R11, 0.5 ;  /* 0x3f0000000b0ba820 */ /* 0x000fe20000400000 */
[----:B------:R-:W-:Y:S01]  /*1e80*/  FMNMX R6, R38, R15, !PT ;  /* 0x0000000f26067209 */ /* 0x000fe20007800000 */
[----:B------:R-:W1:Y:S01]  /*1e90*/  MUFU.EX2 R24, R24 ;  /* 0x0000001800187308 */ /* 0x000e620000000800 */
[----:B------:R-:W-:Y:S01]  /*1ea0*/  FSETP.GEU.AND P5, PT, R32, -126, PT ;  /* 0xc2fc00002000780b */ /* 0x000fe20003fae000 */
[----:B------:R-:W-:Y:S01]  /*1eb0*/  @!P3 FMUL R28, R28, 0.5 ;  /* 0x3f0000001c1cb820 */ /* 0x000fe20000400000 */
[----:B------:R-:W-:Y:S01]  /*1ec0*/  FMNMX R17, R39, R6, !PT ;  /* 0x0000000627117209 */ /* 0x000fe20007800000 */
[--C-:B------:R-:W-:Y:S01]  /*1ed0*/  FFMA R45, R45, UR6, -R16.reuse ;  /* 0x000000062d2d7c23 */ /* 0x100fe20008000810 */
[--C-:B------:R-:W-:Y:S01]  /*1ee0*/  FFMA R49, R49, UR6, -R16.reuse ;  /* 0x0000000631317c23 */ /* 0x100fe20008000810 */
[----:B------:R-:W-:Y:S01]  /*1ef0*/  @!P4 FMUL R29, R29, 0.5 ;  /* 0x3f0000001d1dc820 */ /* 0x000fe20000400000 */
[----:B------:R-:W-:Y:S01]  /*1f00*/  FMNMX R6, R42, R17, !PT ;  /* 0x000000112a067209 */ /* 0x000fe20007800000 */
[----:B------:R-:W2:Y:S01]  /*1f10*/  MUFU.EX2 R11, R11 ;  /* 0x0000000b000b7308 */ /* 0x000ea20000000800 */
[--C-:B------:R-:W-:Y:S01]  /*1f20*/  FFMA R14, R52, UR6, -R16.reuse ;  /* 0x00000006340e7c23 */ /* 0x100fe20008000810 */
[----:B------:R-:W-:Y:S01]  /*1f30*/  @!P6 FMUL R33, R33, 0.5 ;  /* 0x3f0000002121e820 */ /* 0x000fe20000400000 */
[----:B------:R-:W-:Y:S01]  /*1f40*/  FMNMX R17, R43, R6, !PT ;  /* 0x000000062b117209 */ /* 0x000fe20007800000 */
[--C-:B------:R-:W-:Y:S01]  /*1f50*/  FFMA R53, R53, UR6, -R16.reuse ;  /* 0x0000000635357c23 */ /* 0x100fe20008000810 */
[--C-:B------:R-:W-:Y:S01]  /*1f60*/  FFMA R12, R44, UR6, -R16.reuse ;  /* 0x000000062c0c7c23 */ /* 0x100fe20008000810 */
[----:B------:R-:W-:Y:S01]  /*1f70*/  @!P5 FMUL R32, R32, 0.5 ;  /* 0x3f0000002020d820 */ /* 0x000fe20000400000 */
[----:B------:R-:W-:Y:S01]  /*1f80*/  FMNMX R6, R46, R17, !PT ;  /* 0x000000112e067209 */ /* 0x000fe20007800000 */
[----:B------:R-:W3:Y:S01]  /*1f90*/  MUFU.EX2 R26, R28 ;  /* 0x0000001c001a7308 */ /* 0x000ee20000000800 */
[----:B-1----:R-:W-:Y:S01]  /*1fa0*/  @!P1 FMUL R24, R24, R24 ;  /* 0x0000001818189220 */ /* 0x002fe20000400000 */
[----:B------:R-:W-:Y:S01]  /*1fb0*/  FSETP.GEU.AND P1, PT, R10, -126, PT ;  /* 0xc2fc00000a00780b */ /* 0x000fe20003f2e000 */
[--C-:B------:R-:W-:Y:S01]  /*1fc0*/  FFMA R60, R60, UR6, -R16.reuse ;  /* 0x000000063c3c7c23 */ /* 0x100fe20008000810 */
[----:B------:R-:W-:Y:S01]  /*1fd0*/  FMNMX R19, R47, R6, !PT ;  /* 0x000000062f137209 */ /* 0x000fe20007800000 */
[--C-:B------:R-:W-:Y:S01]  /*1fe0*/  FFMA R61, R61, UR6, -R16.reuse ;  /* 0x000000063d3d7c23 */ /* 0x100fe20008000810 */
[--C-:B------:R-:W-:Y:S01]  /*1ff0*/  FFMA R65, R65, UR6, -R16.reuse ;  /* 0x0000000641417c23 */ /* 0x100fe20008000810 */
[--C-:B------:R-:W-:Y:S01]  /*2000*/  FFMA R64, R64, UR6, -R16.reuse ;  /* 0x0000000640407c23 */ /* 0x100fe20008000810 */
[----:B------:R-:W-:Y:S01]  /*2010*/  FMNMX R6, R50, R19, !PT ;  /* 0x0000001332067209 */ /* 0x000fe20007800000 */
[----:B------:R-:W1:Y:S01]  /*2020*/  MUFU.EX2 R13, R29 ;  /* 0x0000001d000d7308 */ /* 0x000e620000000800 */
[----:B--2---:R-:W-:Y:S01]  /*2030*/  @!P2 FMUL R11, R11, R11 ;  /* 0x0000000b0b0ba220 */ /* 0x004fe20000400000 */
[----:B------:R-:W-:Y:S01]  /*2040*/  FSETP.GEU.AND P2, PT, R37, -126, PT ;  /* 0xc2fc00002500780b */ /* 0x000fe20003f4e000 */
[--C-:B------:R-:W-:Y:S01]  /*2050*/  FFMA R72, R72, UR6, -R16.reuse ;  /* 0x0000000648487c23 */ /* 0x100fe20008000810 */
[----:B------:R-:W-:Y:S01]  /*2060*/  FMNMX R19, R51, R6, !PT ;  /* 0x0000000633137209 */ /* 0x000fe20007800000 */
[--C-:B------:R-:W-:Y:S01]  /*2070*/  FFMA R56, R56, UR6, -R16.reuse ;  /* 0x0000000638387c23 */ /* 0x100fe20008000810 */
[----:B------:R-:W-:Y:S01]  /*2080*/  @!P1 FMUL R10, R10, 0.5 ;  /* 0x3f0000000a0a9820 */ /* 0x000fe20000400000 */
[--C-:B------:R-:W-:Y:S01]  /*2090*/  FFMA R69, R69, UR6, -R16.reuse ;  /* 0x0000000645457c23 */ /* 0x100fe20008000810 */
[----:B------:R-:W-:Y:S01]  /*20a0*/  FMNMX R6, R54, R19, !PT ;  /* 0x0000001336067209 */ /* 0x000fe20007800000 */
[----:B------:R-:W2:Y:S01]  /*20b0*/  MUFU.EX2 R15, R33 ;  /* 0x00000021000f7308 */ /* 0x000ea20000000800 */
[----:B---3--:R-:W-:Y:S01]  /*20c0*/  @!P3 FMUL R26, R26, R26 ;  /* 0x0000001a1a1ab220 */ /* 0x008fe20000400000 */
[----:B------:R-:W-:Y:S01]  /*20d0*/  FSETP.GEU.AND P3, PT, R40, -126, PT ;  /* 0xc2fc00002800780b */ /* 0x000fe20003f6e000 */
[--C-:B------:R-:W-:Y:S01]  /*20e0*/  FFMA R73, R73, UR6, -R16.reuse ;  /* 0x0000000649497c23 */ /* 0x100fe20008000810 */
[----:B------:R-:W-:Y:S01]  /*20f0*/  FMNMX R21, R55, R6, !PT ;  /* 0x0000000637157209 */ /* 0x000fe20007800000 */
[--C-:B------:R-:W-:Y:S01]  /*2100*/  FFMA R77, R77, UR6, -R16.reuse ;  /* 0x000000064d4d7c23 */ /* 0x100fe20008000810 */
[----:B------:R-:W-:Y:S01]  /*2110*/  @!P2 FMUL R37, R37, 0.5 ;  /* 0x3f0000002525a820 */ /* 0x000fe20000400000 */
[--C-:B------:R-:W-:Y:S01]  /*2120*/  FFMA R76, R76, UR6, -R16.reuse ;  /* 0x000000064c4c7c23 */ /* 0x100fe20008000810 */
[----:B------:R-:W3:Y:S01]  /*2130*/  MUFU.EX2 R10, R10 ;  /* 0x0000000a000a7308 */ /* 0x000ee20000000800 */
[----:B------:R-:W-:Y:S01]  /*2140*/  FMNMX R6, R58, R21, !PT ;  /* 0x000000153a067209 */ /* 0x000fe20007800000 */
[----:B-1----:R-:W-:Y:S01]  /*2150*/  @!P4 FMUL R13, R13, R13 ;  /* 0x0000000d0d0dc220 */ /* 0x002fe20000400000 */
[----:B------:R-:W-:Y:S01]  /*2160*/  FSETP.GEU.AND P4, PT, R41, -126, PT ;  /* 0xc2fc00002900780b */ /* 0x000fe20003f8e000 */
[--C-:B------:R-:W-:Y:S01]  /*2170*/  FFMA R81, R81, UR6, -R16.reuse ;  /* 0x0000000651517c23 */ /* 0x100fe20008000810 */
[----:B------:R-:W-:Y:S01]  /*2180*/  FMNMX R21, R59, R6, !PT ;  /* 0x000000063b157209 */ /* 0x000fe20007800000 */
[--C-:B------:R-:W-:Y:S01]  /*2190*/  FFMA R68, R68, UR6, -R16.reuse ;  /* 0x0000000644447c23 */ /* 0x100fe20008000810 */
[----:B------:R-:W-:Y:S01]  /*21a0*/  @!P3 FMUL R40, R40, 0.5 ;  /* 0x3f0000002828b820 */ /* 0x000fe20000400000 */
[----:B------:R-:W1:Y:S01]  /*21b0*/  MUFU.EX2 R17, R37 ;  /* 0x0000002500117308 */ /* 0x000e620000000800 */
[----:B------:R-:W-:Y:S01]  /*21c0*/  FMNMX R6, R62, R21, !PT ;  /* 0x000000153e067209 */ /* 0x000fe20007800000 */
[----:B--2---:R-:W-:Y:S01]  /*21d0*/  @!P6 FMUL R15, R15, R15 ;  /* 0x0000000f0f0fe220 */ /* 0x004fe20000400000 */
[----:B------:R-:W-:Y:S01]  /*21e0*/  FSETP.GEU.AND P6, PT, R45, -126, PT ;  /* 0xc2fc00002d00780b */ /* 0x000fe20003fce000 */
[--C-:B------:R-:W-:Y:S01]  /*21f0*/  FFMA R80, R80, UR6, -R16.reuse ;  /* 0x0000000650507c23 */ /* 0x100fe20008000810 */
[----:B------:R-:W-:Y:S01]  /*2200*/  FMNMX R23, R63, R6, !PT ;  /* 0x000000063f177209 */ /* 0x000fe20007800000 */
[----:B------:R-:W-:-:S02]  /*2210*/  FFMA R84, R84, UR6, -R16 ;  /* 0x0000000654547c23 */ /* 0x000fc40008000810 */
[----:B------:R-:W-:Y:S01]  /*2220*/  @!P4 FMUL R41, R41, 0.5 ;  /* 0x3f0000002929c820 */ /* 0x000fe20000400000 */
[----:B---3--:R-:W-:Y:S01]  /*2230*/  @!P1 FMUL R10, R10, R10 ;  /* 0x0000000a0a0a9220 */ /* 0x008fe20000400000 */
[----:B------:R-:W-:Y:S01]  /*2240*/  FSETP.GEU.AND P1, PT, R36, -126, PT ;  /* 0xc2fc00002400780b */ /* 0x000fe20003f2e000 */
[----:B------:R-:W2:Y:S01]  /*2250*/  MUFU.EX2 R28, R32 ;  /* 0x00000020001c7308 */ /* 0x000ea20000000800 */
[----:B------:R-:W-:-:S04]  /*2260*/  FMNMX R6, R66, R23, !PT ;  /* 0x0000001742067209 */ /* 0x000fc80007800000 */
[----:B------:R-:W-:Y:S01]  /*2270*/  FMNMX R23, R67, R6, !PT ;  /* 0x0000000643177209 */ /* 0x000fe20007800000 */
[----:B------:R-:W-:Y:S01]  /*2280*/  @!P6 FMUL R45, R45, 0.5 ;  /* 0x3f0000002d2de820 */ /* 0x000fe20000400000 */
[----:B-1----:R-:W-:Y:S01]  /*2290*/  @!P2 FMUL R17, R17, R17 ;  /* 0x000000111111a220 */ /* 0x002fe20000400000 */
[----:B------:R1:W3:Y:S01]  /*22a0*/  MUFU.EX2 R32, R40 ;  /* 0x0000002800207308 */ /* 0x0002e20000000800 */
[----:B------:R-:W-:Y:S02]  /*22b0*/  FMNMX R6, R70, R23, !PT ;  /* 0x0000001746067209 */ /* 0x000fe40007800000 */
[----:B------:R-:W-:Y:S01]  /*22c0*/  FSETP.GEU.AND P2, PT, R49, -126, PT ;  /* 0xc2fc00003100780b */ /* 0x000fe20003f4e000 */
[----:B------:R-:W-:Y:S01]  /*22d0*/  @!P1 FMUL R36, R36, 0.5 ;  /* 0x3f00000024249820 */ /* 0x000fe20000400000 */
[----:B------:R-:W-:-:S03]  /*22e0*/  FMNMX R25, R71, R6, !PT ;  /* 0x0000000647197209 */ /* 0x000fc60007800000 */
[----:B------:R-:W4:Y:S01]  /*22f0*/  MUFU.EX2 R19, R41 ;  /* 0x0000002900137308 */ /* 0x000f220000000800 */
[----:B------:R-:W-:Y:S01]  /*2300*/  FMNMX R6, R74, R25, !PT ;  /* 0x000000194a067209 */ /* 0x000fe20007800000 */
[----:B--2---:R-:W-:Y:S01]  /*2310*/  @!P5 FMUL R28, R28, R28 ;  /* 0x0000001c1c1cd220 */ /* 0x004fe20000400000 */
[----:B------:R-:W-:Y:S01]  /*2320*/  FSETP.GEU.AND P5, PT, R12, -126, PT ;  /* 0xc2fc00000c00780b */ /* 0x000fe20003fae000 */
[--C-:B-1----:R-:W-:Y:S01]  /*2330*/  FFMA R40, R57, UR6, -R16.reuse ;  /* 0x0000000639287c23 */ /* 0x102fe20008000810 */
[----:B------:R-:W-:Y:S01]  /*2340*/  FMNMX R25, R75, R6, !PT ;  /* 0x000000064b197209 */ /* 0x000fe20007800000 */
[----:B------:R-:W-:Y:S02]  /*2350*/  FFMA R16, R85, UR6, -R16 ;  /* 0x0000000655107c23 */ /* 0x000fe40008000810 */
[----:B------:R-:W1:Y:S01]  /*2360*/  MUFU.EX2 R36, R36 ;  /* 0x0000002400247308 */ /* 0x000e620000000800 */
[----:B------:R-:W-:Y:S01]  /*2370*/  FMNMX R6, R78, R25, !PT ;  /* 0x000000194e067209 */ /* 0x000fe20007800000 */
[----:B---3--:R-:W-:Y:S01]  /*2380*/  @!P3 FMUL R32, R32, R32 ;  /* 0x000000202020b220 */ /* 0x008fe20000400000 */
[----:B------:R-:W-:Y:S01]  /*2390*/  FSETP.GEU.AND P3, PT, R14, -126, PT ;  /* 0xc2fc00000e00780b */ /* 0x000fe20003f6e000 */
[----:B------:R-:W-:Y:S01]  /*23a0*/  @!P2 FMUL R49, R49, 0.5 ;  /* 0x3f0000003131a820 */ /* 0x000fe20000400000 */
[----:B------:R-:W-:-:S03]  /*23b0*/  FMNMX R27, R79, R6, !PT ;  /* 0x000000064f1b7209 */ /* 0x000fc60007800000 */
[----:B------:R-:W2:Y:S01]  /*23c0*/  MUFU.EX2 R21, R45 ;  /* 0x0000002d00157308 */ /* 0x000ea20000000800 */
[----:B----4-:R-:W-:Y:S01]  /*23d0*/  @!P4 FMUL R19, R19, R19 ;  /* 0x000000131313c220 */ /* 0x010fe20000400000 */
[----:B------:R-:W-:Y:S01]  /*23e0*/  FSETP.GEU.AND P4, PT, R53, -126, PT ;  /* 0xc2fc00003500780b */ /* 0x000fe20003f8e000 */
[----:B------:R-:W-:Y:S01]  /*23f0*/  @!P5 FMUL R12, R12, 0.5 ;  /* 0x3f0000000c0cd820 */ /* 0x000fe20000400000 */
[----:B------:R-:W-:-:S04]  /*2400*/  FMNMX R6, R82, R27, !PT ;  /* 0x0000001b52067209 */ /* 0x000fc80007800000 */
[----:B------:R-:W-:Y:S01]  /*2410*/  FMNMX R29, R83, R6, !PT ;  /* 0x00000006531d7209 */ /* 0x000fe20007800000 */
[----:B-1----:R-:W-:Y:S01]  /*2420*/  @!P1 FMUL R36, R36, R36 ;  /* 0x0000002424249220 */ /* 0x002fe20000400000 */
[----:B------:R-:W-:Y:S01]  /*2430*/  FSETP.GEU.AND P1, PT, R60, -126, PT ;  /* 0xc2fc00003c00780b */ /* 0x000fe20003f2e000 */
[----:B------:R-:W-:Y:S01]  /*2440*/  @!P3 FMUL R14, R14, 0.5 ;  /* 0x3f0000000e0eb820 */ /* 0x000fe20000400000 */
[----:B------:R-:W-:Y:S01]  /*2450*/  FMNMX R6, R86, R29, !PT ;  /* 0x0000001d56067209 */ /* 0x000fe20007800000 */
[----:B------:R-:W1:Y:S02]  /*2460*/  MUFU.EX2 R23, R49 ;  /* 0x0000003100177308 */ /* 0x000e640000000800 */
[----:B------:R-:W-:Y:S01]  /*2470*/  @!P4 FMUL R53, R53, 0.5 ;  /* 0x3f0000003535c820 */ /* 0x000fe20000400000 */
[----:B------:R-:W-:Y:S01]  /*2480*/  FMNMX R6, R87, R6, !PT ;  /* 0x0000000657067209 */ /* 0x000fe20007800000 */
[----:B--2---:R-:W-:Y:S01]  /*2490*/  @!P6 FMUL R21, R21, R21 ;  /* 0x000000151515e220 */ /* 0x004fe20000400000 */
[----:B------:R-:W-:-:S03]  /*24a0*/  FSETP.GEU.AND P6, PT, R40, -126, PT ;  /* 0xc2fc00002800780b */ /* 0x000fc60003fce000 */
[----:B------:R-:W2:Y:S01]  /*24b0*/  MUFU.EX2 R25, R53 ;  /* 0x0000003500197308 */ /* 0x000ea20000000800 */
[----:B------:R-:W3:Y:S01]  /*24c0*/  SHFL.BFLY PT, R33, R6, 0x1, 0x1f ;  /* 0x0c201f0006217f89 */ /* 0x000ee200000e0000 */
[----:B------:R-:W-:-:S06]  /*24d0*/  @!P1 FMUL R60, R60, 0.5 ;  /* 0x3f0000003c3c9820 */ /* 0x000fcc0000400000 */
[----:B------:R-:W4:Y:S01]  /*24e0*/  MUFU.EX2 R14, R14 ;  /* 0x0000000e000e7308 */ /* 0x000f220000000800 */
[----:B-1----:R-:W-:Y:S01]  /*24f0*/  @!P2 FMUL R23, R23, R23 ;  /* 0x000000171717a220 */ /* 0x002fe20000400000 */
[----:B------:R-:W-:Y:S01]  /*2500*/  @!P6 FMUL R40, R40, 0.5 ;  /* 0x3f0000002828e820 */ /* 0x000fe20000400000 */
[----:B------:R-:W-:-:S05]  /*2510*/  FSETP.GEU.AND P2, PT, R61, -126, PT ;  /* 0xc2fc00003d00780b */ /* 0x000fca0003f4e000 */
[----:B------:R-:W1:Y:S01]  /*2520*/  MUFU.EX2 R29, R60 ;  /* 0x0000003c001d7308 */ /* 0x000e620000000800 */
[----:B--2---:R-:W-:Y:S01]  /*2530*/  @!P4 FMUL R25, R25, R25 ;  /* 0x000000191919c220 */ /* 0x004fe20000400000 */
[----:B------:R-:W-:-:S06]  /*2540*/  FSETP.GEU.AND P4, PT, R65, -126, PT ;  /* 0xc2fc00004100780b */ /* 0x000fcc0003f8e000 */
[----:B------:R-:W2:Y:S01]  /*2550*/  MUFU.EX2 R12, R12 ;  /* 0x0000000c000c7308 */ /* 0x000ea20000000800 */
[----:B----4-:R-:W-:Y:S01]  /*2560*/  @!P3 FMUL R14, R14, R14 ;  /* 0x0000000e0e0eb220 */ /* 0x010fe20000400000 */
[----:B------:R-:W-:Y:S01]  /*2570*/  FSETP.GEU.AND P3, PT, R64, -126, PT ;  /* 0xc2fc00004000780b */ /* 0x000fe20003f6e000 */
[----:B------:R-:W-:Y:S01]  /*2580*/  @!P2 FMUL R61, R61, 0.5 ;  /* 0x3f0000003d3da820 */ /* 0x000fe20000400000 */
[----:B---3--:R-:W-:-:S03]  /*2590*/  FMNMX R6, R6, R33, !PT ;  /* 0x0000002106067209 */ /* 0x008fc60007800000 */
[----:B------:R-:W-:Y:S01]  /*25a0*/  @!P4 FMUL R65, R65, 0.5 ;  /* 0x3f0000004141c820 */ /* 0x000fe20000400000 */
[----:B------:R-:W3:Y:S01]  /*25b0*/  MUFU.EX2 R40, R40 ;  /* 0x0000002800287308 */ /* 0x000ee20000000800 */
[----:B-1----:R-:W-:Y:S01]  /*25c0*/  @!P1 FMUL R29, R29, R29 ;  /* 0x0000001d1d1d9220 */ /* 0x002fe20000400000 */
[----:B------:R-:W-:Y:S01]  /*25d0*/  FSETP.GEU.AND P1, PT, R72, -126, PT ;  /* 0xc2fc00004800780b */ /* 0x000fe20003f2e000 */
[----:B------:R-:W1:Y:S04]  /*25e0*/  SHFL.BFLY PT, R33, R6, 0x2, 0x1f ;  /* 0x0c401f0006217f89 */ /* 0x000e6800000e0000 */
[----:B------:R-:W-:Y:S01]  /*25f0*/  @!P3 FMUL R64, R64, 0.5 ;  /* 0x3f0000004040b820 */ /* 0x000fe20000400000 */
[----:B------:R-:W4:Y:S01]  /*2600*/  MUFU.EX2 R18, R61 ;  /* 0x0000003d00127308 */ /* 0x000f220000000800 */
[----:B--2---:R-:W-:Y:S01]  /*2610*/  @!P5 FMUL R12, R12, R12 ;  /* 0x0000000c0c0cd220 */ /* 0x004fe20000400000 */
[----:B------:R-:W-:-:S05]  /*2620*/  FSETP.GEU.AND P5, PT, R56, -126, PT ;  /* 0xc2fc00003800780b */ /* 0x000fca0003fae000 */
[----:B------:R-:W-:Y:S01]  /*2630*/  @!P1 FMUL R72, R72, 0.5 ;  /* 0x3f00000048489820 */ /* 0x000fe20000400000 */
[----:B------:R-:W2:Y:S01]  /*2640*/  MUFU.EX2 R44, R65 ;  /* 0x00000041002c7308 */ /* 0x000ea20000000800 */
[----:B---3--:R-:W-:Y:S01]  /*2650*/  @!P6 FMUL R40, R40, R40 ;  /* 0x000000282828e220 */ /* 0x008fe20000400000 */
[----:B------:R-:W-:-:S05]  /*2660*/  FSETP.GEU.AND P6, PT, R69, -126, PT ;  /* 0xc2fc00004500780b */ /* 0x000fca0003fce000 */
[----:B------:R-:W-:Y:S01]  /*2670*/  @!P5 FMUL R56, R56, 0.5 ;  /* 0x3f0000003838d820 */ /* 0x000fe20000400000 */
[----:B------:R-:W3:Y:S01]  /*2680*/  MUFU.EX2 R37, R64 ;  /* 0x0000004000257308 */ /* 0x000ee20000000800 */
[----:B----4-:R-:W-:Y:S01]  /*2690*/  @!P2 FMUL R18, R18, R18 ;  /* 0x000000121212a220 */ /* 0x010fe20000400000 */
[----:B------:R-:W-:Y:S02]  /*26a0*/  FSETP.GEU.AND P2, PT, R73, -126, PT ;  /* 0xc2fc00004900780b */ /* 0x000fe40003f4e000 */
[----:B-1----:R-:W-:-:S03]  /*26b0*/  FMNMX R6, R6, R33, !PT ;  /* 0x0000002106067209 */ /* 0x002fc60007800000 */
[----:B------:R-:W-:Y:S01]  /*26c0*/  @!P6 FMUL R69, R69, 0.5 ;  /* 0x3f0000004545e820 */ /* 0x000fe20000400000 */
[----:B------:R-:W1:Y:S01]  /*26d0*/  MUFU.EX2 R45, R72 ;  /* 0x00000048002d7308 */ /* 0x000e620000000800 */
        /* <DEDUP_REMOVED lines=8> */
[----:B-1----:R-:W-:Y:S01]  /*2760*/  @!P1 FMUL R45, R45, R45 ;  /* 0x0000002d2d2d9220 */ /* 0x002fe20000400000 */
[----:B------:R-:W-:-:S05]  /*2770*/  FSETP.GEU.AND P1, PT, R81, -126, PT ;  /* 0xc2fc00005100780b */ /* 0x000fca0003f2e000 */
[----:B------:R-:W-:Y:S01]  /*2780*/  @!P3 FMUL R76, R76, 0.5 ;  /* 0x3f0000004c4cb820 */ /* 0x000fe20000400000 */
[----:B------:R-:W1:Y:S01]  /*2790*/  MUFU.EX2 R48, R73 ;  /* 0x0000004900307308 */ /* 0x000e620000000800 */
[----:B--2---:R-:W-:Y:S01]  /*27a0*/  @!P5 FMUL R27, R27, R27 ;  /* 0x0000001b1b1bd220 */ /* 0x004fe20000400000 */
[----:B------:R-:W-:-:S05]  /*27b0*/  FSETP.GEU.AND P5, PT, R68, -126, PT ;  /* 0xc2fc00004400780b */ /* 0x000fca0003fae000 */
[----:B------:R-:W-:Y:S01]  /*27c0*/  @!P1 FMUL R81, R81, 0.5 ;  /* 0x3f00000051519820 */ /* 0x000fe20000400000 */
[----:B------:R-:W2:Y:S01]  /*27d0*/  MUFU.EX2 R22, R77 ;  /* 0x0000004d00167308 */ /* 0x000ea20000000800 */
[----:B---3--:R-:W-:Y:S01]  /*27e0*/  @!P6 FMUL R20, R20, R20 ;  /* 0x000000141414e220 */ /* 0x008fe20000400000 */
[----:B------:R-:W-:-:S04]  /*27f0*/  FSETP.NEU.AND P6, PT, R6, -INF , PT ;  /* 0xff8000000600780b */ /* 0x000fc80003fcd000 */
[----:B------:R-:W-:Y:S01]  /*2800*/  FSEL R52, R6, RZ, P6 ;  /* 0x000000ff06347208 */ /* 0x000fe20003000000 */
[----:B------:R-:W-:Y:S01]  /*2810*/  @!P5 FMUL R68, R68, 0.5 ;  /* 0x3f0000004444d820 */ /* 0x000fe20000400000 */
[----:B------:R-:W3:Y:S01]  /*2820*/  MUFU.EX2 R49, R76 ;  /* 0x0000004c00317308 */ /* 0x000ee20000000800 */
[----:B-1----:R-:W-:Y:S01]  /*2830*/  @!P2 FMUL R48, R48, R48 ;  /* 0x000000303030a220 */ /* 0x002fe20000400000 */
[----:B------:R-:W-:Y:S01]  /*2840*/  FSETP.GEU.AND P2, PT, R16, -126, PT ;  /* 0xc2fc00001000780b */ /* 0x000fe20003f4e000 */
[----:B------:R-:W-:Y:S01]  /*2850*/  FMUL R56, R52, UR6 ;  /* 0x0000000634387c20 */ /* 0x000fe20008400000 */
[----:B------:R-:W-:-:S03]  /*2860*/  FSETP.GEU.AND P6, PT, R84, -126, PT ;  /* 0xc2fc00005400780b */ /* 0x000fc60003fce000 */
[--C-:B------:R-:W-:Y:S01]  /*2870*/  FFMA R4, R4, UR6, -R56.reuse ;  /* 0x0000000604047c23 */ /* 0x100fe20008000838 */
[----:B------:R-:W1:Y:S01]  /*2880*/  MUFU.EX2 R52, R81 ;  /* 0x0000005100347308 */ /* 0x000e620000000800 */
[--C-:B------:R-:W-:Y:S01]  /*2890*/  FFMA R3, R3, UR6, -R56.reuse ;  /* 0x0000000603037c23 */ /* 0x100fe20008000838 */
[--C-:B------:R-:W-:Y:S01]  /*28a0*/  FFMA R57, R31, UR6, -R56.reuse ;  /* 0x000000061f397c23 */ /* 0x100fe20008000838 */
[----:B--2---:R-:W-:Y:S01]  /*28b0*/  @!P4 FMUL R22, R22, R22 ;  /* 0x000000161616c220 */ /* 0x004fe20000400000 */
[----:B------:R-:W-:Y:S01]  /*28c0*/  FSETP.GEU.AND P4, PT, R4, -126, PT ;  /* 0xc2fc00000400780b */ /* 0x000fe20003f8e000 */
[--C-:B------:R-:W-:Y:S01]  /*28d0*/  FFMA R61, R35, UR6, -R56.reuse ;  /* 0x00000006233d7c23 */ /* 0x100fe20008000838 */
[--C-:B------:R-:W-:Y:S01]  /*28e0*/  FFMA R38, R38, UR6, -R56.reuse ;  /* 0x0000000626267c23 */ /* 0x100fe20008000838 */
[----:B------:R-:W-:Y:S01]  /*28f0*/  @!P2 FMUL R16, R16, 0.5 ;  /* 0x3f0000001010a820 */ /* 0x000fe20000400000 */
[----:B------:R-:W2:Y:S01]  /*2900*/  MUFU.EX2 R41, R68 ;  /* 0x0000004400297308 */ /* 0x000ea20000000800 */
[----:B---3--:R-:W-:Y:S01]  /*2910*/  @!P3 FMUL R49, R49, R49 ;  /* 0x000000313131b220 */ /* 0x008fe20000400000 */
[----:B------:R-:W-:Y:S01]  /*2920*/  FSETP.GEU.AND P3, PT, R3, -126, PT ;  /* 0xc2fc00000300780b */ /* 0x000fe20003f6e000 */
[----:B------:R-:W-:Y:S01]  /*2930*/  @!P6 FMUL R84, R84, 0.5 ;  /* 0x3f0000005454e820 */ /* 0x000fe20000400000 */
[--C-:B------:R-:W-:Y:S01]  /*2940*/  FFMA R34, R34, UR6, -R56.reuse ;  /* 0x0000000622227c23 */ /* 0x100fe20008000838 */
[--C-:B------:R-:W-:Y:S01]  /*2950*/  FFMA R30, R30, UR6, -R56.reuse ;  /* 0x000000061e1e7c23 */ /* 0x100fe20008000838 */
[--C-:B------:R-:W-:Y:S01]  /*2960*/  FFMA R50, R50, UR6, -R56.reuse ;  /* 0x0000000632327c23 */ /* 0x100fe20008000838 */
[--C-:B------:R-:W-:Y:S01]  /*2970*/  FFMA R46, R46, UR6, -R56.reuse ;  /* 0x000000062e2e7c23 */ /* 0x100fe20008000838 */
[----:B------:R-:W3:Y:S01]  /*2980*/  MUFU.EX2 R16, R16 ;  /* 0x0000001000107308 */ /* 0x000ee20000000800 */
[----:B-1----:R-:W-:Y:S01]  /*2990*/  @!P1 FMUL R52, R52, R52 ;  /* 0x0000003434349220 */ /* 0x002fe20000400000 */
[----:B------:R-:W-:Y:S01]  /*29a0*/  FSETP.GEU.AND P1, PT, R57, -126, PT ;  /* 0xc2fc00003900780b */ /* 0x000fe20003f2e000 */
[----:B------:R-:W-:Y:S01]  /*29b0*/  @!P4 FMUL R4, R4, 0.5 ;  /* 0x3f0000000404c820 */ /* 0x000fe20000400000 */
[--C-:B------:R-:W-:Y:S01]  /*29c0*/  FFMA R42, R42, UR6, -R56.reuse ;  /* 0x000000062a2a7c23 */ /* 0x100fe20008000838 */
[--C-:B------:R-:W-:Y:S01]  /*29d0*/  FFMA R63, R63, UR6, -R56.reuse ;  /* 0x000000063f3f7c23 */ /* 0x100fe20008000838 */
[--C-:B------:R-:W-:Y:S01]  /*29e0*/  FFMA R67, R67, UR6, -R56.reuse ;  /* 0x0000000643437c23 */ /* 0x100fe20008000838 */
[----:B------:R-:W-:Y:S01]  /*29f0*/  @!P3 FMUL R3, R3, 0.5 ;  /* 0x3f0000000303b820 */ /* 0x000fe20000400000 */
[----:B------:R1:W4:Y:S01]  /*2a00*/  MUFU.EX2 R60, R4 ;  /* 0x00000004003c7308 */ /* 0x0003220000000800 */
[----:B--2---:R-:W-:Y:S01]  /*2a10*/  @!P5 FMUL R41, R41, R41 ;  /* 0x000000292929d220 */ /* 0x004fe20000400000 */
[----:B------:R-:W-:Y:S01]  /*2a20*/  FSETP.GEU.AND P5, PT, R80, -126, PT ;  /* 0xc2fc00005000780b */ /* 0x000fe20003fae000 */
[--C-:B------:R-:W-:Y:S01]  /*2a30*/  FFMA R54, R54, UR6, -R56.reuse ;  /* 0x0000000636367c23 */ /* 0x100fe20008000838 */
[--C-:B------:R-:W-:Y:S01]  /*2a40*/  FFMA R59, R59, UR6, -R56.reuse ;  /* 0x000000063b3b7c23 */ /* 0x100fe20008000838 */
[--C-:B------:R-:W-:Y:S01]  /*2a50*/  FFMA R75, R75, UR6, -R56.reuse ;  /* 0x000000064b4b7c23 */ /* 0x100fe20008000838 */
[--C-:B------:R-:W-:Y:S01]  /*2a60*/  FFMA R83, R83, UR6, -R56.reuse ;  /* 0x0000000653537c23 */ /* 0x100fe20008000838 */
[----:B------:R-:W-:Y:S01]  /*2a70*/  @!P1 FMUL R57, R57, 0.5 ;  /* 0x3f00000039399820 */ /* 0x000fe20000400000 */
[----:B------:R2:W5:Y:S01]  /*2a80*/  MUFU.EX2 R31, R3 ;  /* 0x00000003001f7308 */ /* 0x0005620000000800 */
[--C-:B-1----:R-:W-:Y:S01]  /*2a90*/  FFMA R4, R43, UR6, -R56.reuse ;  /* 0x000000062b047c23 */ /* 0x102fe20008000838 */
[----:B---3--:R-:W-:Y:S01]  /*2aa0*/  @!P2 FMUL R16, R16, R16 ;  /* 0x000000101010a220 */ /* 0x008fe20000400000 */
[----:B------:R-:W-:Y:S01]  /*2ab0*/  FSETP.GEU.AND P2, PT, R61, -126, PT ;  /* 0xc2fc00003d00780b */ /* 0x000fe20003f4e000 */
[--C-:B------:R-:W-:Y:S01]  /*2ac0*/  FFMA R78, R78, UR6, -R56.reuse ;  /* 0x000000064e4e7c23 */ /* 0x100fe20008000838 */
[--C-:B------:R-:W-:Y:S01]  /*2ad0*/  FFMA R86, R86, UR6, -R56.reuse ;  /* 0x0000000656567c23 */ /* 0x100fe20008000838 */
[--C-:B------:R-:W-:Y:S01]  /*2ae0*/  FFMA R71, R71, UR6, -R56.reuse ;  /* 0x0000000647477c23 */ /* 0x100fe20008000838 */
[----:B------:R-:W-:Y:S01]  /*2af0*/  @!P5 FMUL R80, R80, 0.5 ;  /* 0x3f0000005050d820 */ /* 0x000fe20000400000 */
[----:B------:R-:W1:Y:S01]  /*2b00*/  MUFU.EX2 R64, R57 ;  /* 0x0000003900407308 */ /* 0x000e620000000800 */
[--C-:B--2---:R-:W-:Y:S01]  /*2b10*/  FFMA R3, R39, UR6, -R56.reuse ;  /* 0x0000000627037c23 */ /* 0x104fe20008000838 */
[----:B----4-:R-:W-:Y:S01]  /*2b20*/  @!P4 FMUL R60, R60, R60 ;  /* 0x0000003c3c3cc220 */ /* 0x010fe20000400000 */
[----:B------:R-:W-:Y:S01]  /*2b30*/  FFMA R79, R79, UR6, -R56 ;  /* 0x000000064f4f7c23 */ /* 0x000fe20008000838 */
[----:B------:R-:W-:-:S02]  /*2b40*/  FADD R65, R23, R52 ;  /* 0x0000003417417221 */ /* 0x000fc40000000000 */
[----:B------:R-:W-:Y:S02]  /*2b50*/  FSETP.GEU.AND P4, PT, R3, -126, PT ;  /* 0xc2fc00000300780b */ /* 0x000fe40003f8e000 */
[----:B------:R-:W2:Y:S01]  /*2b60*/  MUFU.EX2 R53, R84 ;  /* 0x0000005400357308 */ /* 0x000ea20000000800 */
[----:B-----5:R-:W-:Y:S01]  /*2b70*/  @!P3 FMUL R31, R31, R31 ;  /* 0x0000001f1f1fb220 */ /* 0x020fe20000400000 */
[----:B------:R-:W-:Y:S01]  /*2b80*/  FSETP.GEU.AND P3, PT, R38, -126, PT ;  /* 0xc2fc00002600780b */ /* 0x000fe20003f6e000 */
[----:B------:R-:W-:-:S05]  /*2b90*/  @!P2 FMUL R61, R61, 0.5 ;  /* 0x3f0000003d3da820 */ /* 0x000fca0000400000 */
[----:B------:R-:W3:Y:S01]  /*2ba0*/  MUFU.EX2 R33, R80 ;  /* 0x0000005000217308 */ /* 0x000ee20000000800 */
[----:B-1----:R-:W-:Y:S01]  /*2bb0*/  @!P1 FMUL R64, R64, R64 ;  /* 0x0000004040409220 */ /* 0x002fe20000400000 */
[----:B------:R-:W-:Y:S01]  /*2bc0*/  FSETP.GEU.AND P1, PT, R4, -126, PT ;  /* 0xc2fc00000400780b */ /* 0x000fe20003f2e000 */
[----:B------:R-:W-:-:S04]  /*2bd0*/  @!P4 FMUL R3, R3, 0.5 ;  /* 0x3f0000000303c820 */ /* 0x000fc80000400000 */
[----:B------:R-:W-:Y:S01]  /*2be0*/  @!P3 FMUL R38, R38, 0.5 ;  /* 0x3f0000002626b820 */ /* 0x000fe20000400000 */
[----:B------:R1:W4:Y:S01]  /*2bf0*/  MUFU.EX2 R68, R61 ;  /* 0x0000003d00447308 */ /* 0x0003220000000800 */
[----:B--2---:R-:W-:Y:S01]  /*2c00*/  @!P6 FMUL R53, R53, R53 ;  /* 0x000000353535e220 */ /* 0x004fe20000400000 */
[----:B------:R-:W-:-:S05]  /*2c10*/  FSETP.GEU.AND P6, PT, R34, -126, PT ;  /* 0xc2fc00002200780b */ /* 0x000fca0003fce000 */
[----:B------:R-:W-:Y:S01]  /*2c20*/  @!P1 FMUL R4, R4, 0.5 ;  /* 0x3f00000004049820 */ /* 0x000fe20000400000 */
[----:B------:R2:W5:Y:S01]  /*2c30*/  MUFU.EX2 R72, R3 ;  /* 0x0000000300487308 */ /* 0x0005620000000800 */
[----:B---3--:R-:W-:Y:S01]  /*2c40*/  @!P5 FMUL R33, R33, R33 ;  /* 0x000000212121d220 */ /* 0x008fe20000400000 */
[----:B------:R-:W-:-:S03]  /*2c50*/  FSETP.GEU.AND P5, PT, R30, -126, PT ;  /* 0xc2fc00001e00780b */ /* 0x000fc60003fae000 */
[----:B-1----:R-:W-:Y:S01]  /*2c60*/  FADD R61, R36, R33 ;  /* 0x00000021243d7221 */ /* 0x002fe20000000000 */
[----:B------:R-:W-:Y:S01]  /*2c70*/  F2FP.F16.F32.PACK_AB R52, R52, R33 ;  /* 0x000000213434723e */ /* 0x000fe200000000ff */
[----:B------:R-:W-:Y:S01]  /*2c80*/  @!P6 FMUL R34, R34, 0.5 ;  /* 0x3f0000002222e820 */ /* 0x000fe20000400000 */
[----:B------:R-:W1:Y:S01]  /*2c90*/  MUFU.EX2 R43, R38 ;  /* 0x00000026002b7308 */ /* 0x000e620000000800 */
[----:B--2---:R-:W-:Y:S01]  /*2ca0*/  FFMA R3, R51, UR6, -R56 ;  /* 0x0000000633037c23 */ /* 0x004fe20008000838 */
[----:B----4-:R-:W-:Y:S01]  /*2cb0*/  @!P2 FMUL R68, R68, R68 ;  /* 0x000000444444a220 */ /* 0x010fe20000400000 */
[----:B------:R-:W-:-:S04]  /*2cc0*/  F2FP.F16.F32.PACK_AB R36, R23, R36 ;  /* 0x000000241724723e */ /* 0x000fc800000000ff */
[----:B------:R-:W-:Y:S01]  /*2cd0*/  @!P5 FMUL R30, R30, 0.5 ;  /* 0x3f0000001e1ed820 */ /* 0x000fe20000400000 */
[----:B------:R2:W3:Y:S01]  /*2ce0*/  MUFU.EX2 R76, R4 ;  /* 0x00000004004c7308 */ /* 0x0004e20000000800 */
[----:B-----5:R-:W-:Y:S01]  /*2cf0*/  @!P4 FMUL R72, R72, R72 ;  /* 0x000000484848c220 */ /* 0x020fe20000400000 */
[----:B------:R-:W-:-:S06]  /*2d00*/  FSETP.GEU.AND P4, PT, R3, -126, PT ;  /* 0xc2fc00000300780b */ /* 0x000fcc0003f8e000 */
[----:B------:R4:W5:Y:S01]  /*2d10*/  MUFU.EX2 R39, R34 ;  /* 0x0000002200277308 */ /* 0x0009620000000800 */
[----:B--2---:R-:W-:Y:S01]  /*2d20*/  FFMA R4, R55, UR6, -R56 ;  /* 0x0000000637047c23 */ /* 0x004fe20008000838 */
[----:B-1----:R-:W-:Y:S01]  /*2d30*/  @!P3 FMUL R43, R43, R43 ;  /* 0x0000002b2b2bb220 */ /* 0x002fe20000400000 */
[----:B------:R-:W-:-:S04]  /*2d40*/  FSETP.GEU.AND P3, PT, R50, -126, PT ;  /* 0xc2fc00003200780b */ /* 0x000fc80003f6e000 */
[----:B------:R-:W-:Y:S01]  /*2d50*/  @!P4 FMUL R3, R3, 0.5 ;  /* 0x3f0000000303c820 */ /* 0x000fe20000400000 */
[----:B------:R1:W2:Y:S01]  /*2d60*/  MUFU.EX2 R35, R30 ;  /* 0x0000001e00237308 */ /* 0x0002a20000000800 */
[----:B---3--:R-:W-:Y:S01]  /*2d70*/  @!P1 FMUL R76, R76, R76 ;  /* 0x0000004c4c4c9220 */ /* 0x008fe20000400000 */
[----:B------:R-:W-:Y:S01]  /*2d80*/  FSETP.GEU.AND P1, PT, R4, -126, PT ;  /* 0xc2fc00000400780b */ /* 0x000fe20003f2e000 */
[----:B----4-:R-:W-:-:S05]  /*2d90*/  FFMA R34, R58, UR6, -R56 ;  /* 0x000000063a227c23 */ /* 0x010fca0008000838 */
[----:B------:R-:W-:Y:S01]  /*2da0*/  @!P3 FMUL R50, R50, 0.5 ;  /* 0x3f0000003232b820 */ /* 0x000fe20000400000 */
[----:B-1----:R-:W-:Y:S01]  /*2db0*/  FFMA R30, R47, UR6, -R56 ;  /* 0x000000062f1e7c23 */ /* 0x002fe20008000838 */
[----:B-----5:R-:W-:Y:S01]  /*2dc0*/  @!P6 FMUL R39, R39, R39 ;  /* 0x000000272727e220 */ /* 0x020fe20000400000 */
[----:B------:R-:W-:Y:S01]  /*2dd0*/  FSETP.GEU.AND P6, PT, R46, -126, PT ;  /* 0xc2fc00002e00780b */ /* 0x000fe20003fce000 */
[----:B------:R1:W3:Y:S02]  /*2de0*/  MUFU.EX2 R58, R3 ;  /* 0x00000003003a7308 */ /* 0x0002e40000000800 */
[----:B------:R-:W-:Y:S01]  /*2df0*/  FSETP.GEU.AND P2, PT, R30, -126, PT ;  /* 0xc2fc00001e00780b */ /* 0x000fe20003f4e000 */
[----:B------:R-:W-:Y:S01]  /*2e00*/  @!P1 FMUL R4, R4, 0.5 ;  /* 0x3f00000004049820 */ /* 0x000fe20000400000 */
[----:B--2---:R-:W-:Y:S01]  /*2e10*/  @!P5 FMUL R35, R35, R35 ;  /* 0x000000232323d220 */ /* 0x004fe20000400000 */
[----:B------:R-:W-:-:S03]  /*2e20*/  FSETP.GEU.AND P5, PT, R42, -126, PT ;  /* 0xc2fc00002a00780b */ /* 0x000fc60003fae000 */
[----:B------:R-:W2:Y:S01]  /*2e30*/  MUFU.EX2 R55, R50 ;  /* 0x0000003200377308 */ /* 0x000ea20000000800 */
[----:B-1----:R-:W-:-:S03]  /*2e40*/  FFMA R3, R66, UR6, -R56 ;  /* 0x0000000642037c23 */ /* 0x002fc60008000838 */
[----:B------:R-:W-:-:S03]  /*2e50*/  @!P6 FMUL R46, R46, 0.5 ;  /* 0x3f0000002e2ee820 */ /* 0x000fc60000400000 */
[----:B------:R-:W-:Y:S01]  /*2e60*/  @!P2 FMUL R30, R30, 0.5 ;  /* 0x3f0000001e1ea820 */ /* 0x000fe20000400000 */
[----:B------:R-:W1:Y:S01]  /*2e70*/  MUFU.EX2 R51, R46 ;  /* 0x0000002e00337308 */ /* 0x000e620000000800 */
[----:B---3--:R-:W-:Y:S01]  /*2e80*/  @!P4 FMUL R58, R58, R58 ;  /* 0x0000003a3a3ac220 */ /* 0x008fe20000400000 */
[----:B------:R-:W-:Y:S01]  /*2e90*/  FSETP.GEU.AND P4, PT, R63, -126, PT ;  /* 0xc2fc00003f00780b */ /* 0x000fe20003f8e000 */
[----:B------:R-:W-:-:S05]  /*2ea0*/  @!P5 FMUL R42, R42, 0.5 ;  /* 0x3f0000002a2ad820 */ /* 0x000fca0000400000 */
[----:B------:R3:W4:Y:S01]  /*2eb0*/  MUFU.EX2 R80, R30 ;  /* 0x0000001e00507308 */ /* 0x0007220000000800 */
[----:B--2---:R-:W-:-:S06]  /*2ec0*/  @!P3 FMUL R55, R55, R55 ;  /* 0x000000373737b220 */ /* 0x004fcc0000400000 */
[----:B------:R-:W-:Y:S01]  /*2ed0*/  @!P4 FMUL R63, R63, 0.5 ;  /* 0x3f0000003f3fc820 */ /* 0x000fe20000400000 */
[----:B------:R-:W2:Y:S01]  /*2ee0*/  MUFU.EX2 R47, R42 ;  /* 0x0000002a002f7308 */ /* 0x000ea20000000800 */
[----:B---3--:R-:W-:Y:S01]  /*2ef0*/  FFMA R30, R62, UR6, -R56 ;  /* 0x000000063e1e7c23 */ /* 0x008fe20008000838 */
[----:B-1----:R-:W-:Y:S01]  /*2f00*/  @!P6 FMUL R51, R51, R51 ;  /* 0x000000333333e220 */ /* 0x002fe20000400000 */
[----:B------:R-:W-:-:S03]  /*2f10*/  FSETP.GEU.AND P6, PT, R34, -126, PT ;  /* 0xc2fc00002200780b */ /* 0x000fc60003fce000 */
[----:B------:R-:W-:Y:S02]  /*2f20*/  FSETP.GEU.AND P3, PT, R30, -126, PT ;  /* 0xc2fc00001e00780b */ /* 0x000fe40003f6e000 */
[----:B------:R1:W3:Y:S01]  /*2f30*/  MUFU.EX2 R62, R4 ;  /* 0x00000004003e7308 */ /* 0x0002e20000000800 */
[----:B----4-:R-:W-:Y:S01]  /*2f40*/  @!P2 FMUL R80, R80, R80 ;  /* 0x000000505050a220 */ /* 0x010fe20000400000 */
[----:B------:R-:W-:-:S06]  /*2f50*/  FSETP.GEU.AND P2, PT, R59, -126, PT ;  /* 0xc2fc00003b00780b */ /* 0x000fcc0003f4e000 */
[----:B------:R-:W-:Y:S01]  /*2f60*/  @!P6 FMUL R34, R34, 0.5 ;  /* 0x3f0000002222e820 */ /* 0x000fe20000400000 */
[----:B--2---:R-:W-:Y:S01]  /*2f70*/  @!P5 FMUL R47, R47, R47 ;  /* 0x0000002f2f2fd220 */ /* 0x004fe20000400000 */
[----:B------:R-:W-:Y:S01]  /*2f80*/  FSETP.GEU.AND P5, PT, R54, -126, PT ;  /* 0xc2fc00003600780b */ /* 0x000fe20003fae000 */
[----:B------:R-:W-:Y:S01]  /*2f90*/  @!P3 FMUL R30, R30, 0.5 ;  /* 0x3f0000001e1eb820 */ /* 0x000fe20000400000 */
[----:B------:R2:W4:Y:S01]  /*2fa0*/  MUFU.EX2 R84, R34 ;  /* 0x0000002200547308 */ /* 0x0005220000000800 */
[----:B-1----:R-:W-:Y:S01]  /*2fb0*/  FFMA R4, R70, UR6, -R56 ;  /* 0x0000000646047c23 */ /* 0x002fe20008000838 */
[----:B------:R-:W-:Y:S01]  /*2fc0*/  F2FP.F16.F32.PACK_AB R33, R76, R47 ;  /* 0x0000002f4c21723e */ /* 0x000fe200000000ff */
[----:B------:R-:W-:Y:S01]  /*2fd0*/  @!P2 FMUL R59, R59, 0.5 ;  /* 0x3f0000003b3ba820 */ /* 0x000fe20000400000 */
[----:B---3--:R-:W-:Y:S01]  /*2fe0*/  @!P1 FMUL R62, R62, R62 ;  /* 0x0000003e3e3e9220 */ /* 0x008fe20000400000 */
[----:B------:R-:W-:-:S03]  /*2ff0*/  FSETP.GEU.AND P1, PT, R67, -126, PT ;  /* 0xc2fc00004300780b */ /* 0x000fc60003f2e000 */
[----:B------:R1:W3:Y:S01]  /*3000*/  MUFU.EX2 R66, R30 ;  /* 0x0000001e00427308 */ /* 0x0002e20000000800 */
[----:B--2---:R-:W-:Y:S02]  /*3010*/  FFMA R34, R74, UR6, -R56 ;  /* 0x000000064a227c23 */ /* 0x004fe40008000838 */
[----:B------:R-:W-:-:S05]  /*3020*/  @!P5 FMUL R54, R54, 0.5 ;  /* 0x3f0000003636d820 */ /* 0x000fca0000400000 */
[----:B------:R-:W2:Y:S01]  /*3030*/  MUFU.EX2 R63, R63 ;  /* 0x0000003f003f7308 */ /* 0x000ea20000000800 */
[--C-:B-1----:R-:W-:Y:S01]  /*3040*/  FFMA R30, R82, UR6, -R56.reuse ;  /* 0x00000006521e7c23 */ /* 0x102fe20008000838 */
[----:B----4-:R-:W-:Y:S01]  /*3050*/  @!P6 FMUL R84, R84, R84 ;  /* 0x000000545454e220 */ /* 0x010fe20000400000 */
[----:B------:R-:W-:Y:S01]  /*3060*/  @!P1 FMUL R67, R67, 0.5 ;  /* 0x3f00000043439820 */ /* 0x000fe20000400000 */
[----:B------:R-:W-:Y:S01]  /*3070*/  FSETP.GEU.AND P6, PT, R34, -126, PT ;  /* 0xc2fc00002200780b */ /* 0x000fe20003fce000 */
[----:B------:R-:W-:-:S03]  /*3080*/  FFMA R56, R87, UR6, -R56 ;  /* 0x0000000657387c23 */ /* 0x000fc60008000838 */
[----:B------:R-:W1:Y:S01]  /*3090*/  MUFU.EX2 R57, R54 ;  /* 0x0000003600397308 */ /* 0x000e620000000800 */
[----:B---3--:R-:W-:Y:S01]  /*30a0*/  @!P3 FMUL R66, R66, R66 ;  /* 0x000000424242b220 */ /* 0x008fe20000400000 */
[----:B------:R-:W-:-:S06]  /*30b0*/  FSETP.GEU.AND P3, PT, R75, -126, PT ;  /* 0xc2fc00004b00780b */ /* 0x000fcc0003f6e000 */
[----:B------:R-:W3:Y:S01]  /*30c0*/  MUFU.EX2 R67, R67 ;  /* 0x0000004300437308 */ /* 0x000ee20000000800 */
[----:B--2---:R-:W-:Y:S01]  /*30d0*/  @!P4 FMUL R63, R63, R63 ;  /* 0x0000003f3f3fc220 */ /* 0x004fe20000400000 */
[----:B------:R-:W-:Y:S01]  /*30e0*/  FSETP.GEU.AND P4, PT, R30, -126, PT ;  /* 0xc2fc00001e00780b */ /* 0x000fe20003f8e000 */
[----:B------:R-:W-:-:S04]  /*30f0*/  @!P6 FMUL R34, R34, 0.5 ;  /* 0x3f0000002222e820 */ /* 0x000fc80000400000 */
[----:B------:R-:W-:Y:S01]  /*3100*/  @!P3 FMUL R75, R75, 0.5 ;  /* 0x3f0000004b4bb820 */ /* 0x000fe20000400000 */
[----:B------:R-:W2:Y:S01]  /*3110*/  MUFU.EX2 R59, R59 ;  /* 0x0000003b003b7308 */ /* 0x000ea20000000800 */
[----:B-1----:R-:W-:Y:S01]  /*3120*/  @!P5 FMUL R57, R57, R57 ;  /* 0x000000393939d220 */ /* 0x002fe20000400000 */
[----:B------:R-:W-:-:S05]  /*3130*/  FSETP.GEU.AND P5, PT, R3, -126, PT ;  /* 0xc2fc00000300780b */ /* 0x000fca0003fae000 */
[----:B------:R-:W-:Y:S01]  /*3140*/  @!P4 FMUL R30, R30, 0.5 ;  /* 0x3f0000001e1ec820 */ /* 0x000fe20000400000 */
[----:B------:R1:W4:Y:S01]  /*3150*/  MUFU.EX2 R82, R34 ;  /* 0x0000002200527308 */ /* 0x0003220000000800 */
[----:B---3--:R-:W-:Y:S01]  /*3160*/  @!P1 FMUL R67, R67, R67 ;  /* 0x0000004343439220 */ /* 0x008fe20000400000 */
[----:B------:R-:W-:-:S03]  /*3170*/  FSETP.GEU.AND P1, PT, R83, -126, PT ;  /* 0xc2fc00005300780b */ /* 0x000fc60003f2e000 */
[----:B------:R-:W-:Y:S02]  /*3180*/  FADD R54, R68, R67 ;  /* 0x0000004344367221 */ /* 0x000fe40000000000 */
[----:B------:R-:W-:Y:S01]  /*3190*/  @!P5 FMUL R3, R3, 0.5 ;  /* 0x3f0000000303d820 */ /* 0x000fe20000400000 */
[----:B------:R3:W5:Y:S01]  /*31a0*/  MUFU.EX2 R88, R30 ;  /* 0x0000001e00587308 */ /* 0x0007620000000800 */
[----:B--2---:R-:W-:Y:S01]  /*31b0*/  @!P2 FMUL R59, R59, R59 ;  /* 0x0000003b3b3ba220 */ /* 0x004fe20000400000 */
[----:B------:R-:W-:Y:S01]  /*31c0*/  FSETP.GEU.AND P2, PT, R4, -126, PT ;  /* 0xc2fc00000400780b */ /* 0x000fe20003f4e000 */
[----:B-1----:R-:W-:Y:S01]  /*31d0*/  FADD R34, R19, R48 ;  /* 0x0000003013227221 */ /* 0x002fe20000000000 */
[----:B------:R-:W-:-:S03]  /*31e0*/  F2FP.F16.F32.PACK_AB R48, R48, R45 ;  /* 0x0000002d3030723e */ /* 0x000fc600000000ff */
[----:B------:R-:W-:Y:S01]  /*31f0*/  @!P1 FMUL R83, R83, 0.5 ;  /* 0x3f00000053539820 */ /* 0x000fe20000400000 */
[----:B------:R1:W2:Y:S01]  /*3200*/  MUFU.EX2 R70, R3 ;  /* 0x0000000300467308 */ /* 0x0002a20000000800 */
[----:B----4-:R-:W-:Y:S01]  /*3210*/  @!P6 FMUL R82, R82, R82 ;  /* 0x000000525252e220 */ /* 0x010fe20000400000 */
[----:B------:R-:W-:Y:S01]  /*3220*/  FSETP.GEU.AND P6, PT, R78, -126, PT ;  /* 0xc2fc00004e00780b */ /* 0x000fe20003fce000 */
[----:B---3--:R-:W-:Y:S01]  /*3230*/  FADD R30, R32, R45 ;  /* 0x0000002d201e7221 */ /* 0x008fe20000000000 */
[----:B------:R-:W-:-:S03]  /*3240*/  F2FP.F16.F32.PACK_AB R32, R19, R32 ;  /* 0x000000201320723e */ /* 0x000fc600000000ff */
[----:B------:R-:W-:Y:S01]  /*3250*/  @!P2 FMUL R4, R4, 0.5 ;  /* 0x3f0000000404a820 */ /* 0x000fe20000400000 */
[----:B------:R-:W3:Y:S01]  /*3260*/  MUFU.EX2 R75, R75 ;  /* 0x0000004b004b7308 */ /* 0x000ee20000000800 */
[----:B-----5:R-:W-:Y:S01]  /*3270*/  @!P4 FMUL R88, R88, R88 ;  /* 0x000000585858c220 */ /* 0x020fe20000400000 */
[----:B------:R-:W-:Y:S01]  /*3280*/  FSETP.GEU.AND P4, PT, R86, -126, PT ;  /* 0xc2fc00005600780b */ /* 0x000fe20003f8e000 */
[----:B-1----:R-:W-:Y:S01]  /*3290*/  FADD R3, R24, R27 ;  /* 0x0000001b18037221 */ /* 0x002fe20000000000 */
[----:B------:R-:W-:Y:S01]  /*32a0*/  F2FP.F16.F32.PACK_AB R24, R11, R24 ;  /* 0x000000180b18723e */ /* 0x000fe200000000ff */
[----:B------:R-:W-:Y:S02]  /*32b0*/  FADD R85, R55, R88 ;  /* 0x0000005837557221 */ /* 0x000fe40000000000 */
[----:B------:R-:W-:Y:S01]  /*32c0*/  @!P6 FMUL R78, R78, 0.5 ;  /* 0x3f0000004e4ee820 */ /* 0x000fe20000400000 */
[----:B------:R-:W1:Y:S01]  /*32d0*/  MUFU.EX2 R83, R83 ;  /* 0x0000005300537308 */ /* 0x000e620000000800 */
[----:B--2---:R-:W-:Y:S01]  /*32e0*/  @!P5 FMUL R70, R70, R70 ;  /* 0x000000464646d220 */ /* 0x004fe20000400000 */
[----:B------:R-:W-:Y:S01]  /*32f0*/  FSETP.GEU.AND P5, PT, R71, -126, PT ;  /* 0xc2fc00004700780b */ /* 0x000fe20003fae000 */
[----:B------:R-:W-:Y:S01]  /*3300*/  FADD R38, R3, R30 ;  /* 0x0000001e03267221 */ /* 0x000fe20000000000 */
[----:B------:R-:W-:Y:S01]  /*3310*/  FADD R30, R15, R44 ;  /* 0x0000002c0f1e7221 */ /* 0x000fe20000000000 */
[----:B------:R-:W-:Y:S01]  /*3320*/  FADD R3, R11, R40 ;  /* 0x000000280b037221 */ /* 0x000fe20000000000 */
[----:B------:R-:W-:Y:S01]  /*3330*/  FADD R50, R39, R70 ;  /* 0x0000004627327221 */ /* 0x000fe20000000000 */
[----:B------:R-:W-:Y:S01]  /*3340*/  @!P4 FMUL R86, R86, 0.5 ;  /* 0x3f0000005656c820 */ /* 0x000fe20000400000 */
[----:B------:R2:W4:Y:S01]  /*3350*/  MUFU.EX2 R74, R4 ;  /* 0x00000004004a7308 */ /* 0x0005220000000800 */
[----:B---3--:R-:W-:Y:S01]  /*3360*/  @!P3 FMUL R75, R75, R75 ;  /* 0x0000004b4b4bb220 */ /* 0x008fe20000400000 */
[----:B------:R-:W-:Y:S01]  /*3370*/  FSETP.GEU.AND P3, PT, R79, -126, PT ;  /* 0xc2fc00004f00780b */ /* 0x000fe20003f6e000 */
[----:B------:R-:W-:Y:S01]  /*3380*/  FADD R73, R30, R65 ;  /* 0x000000411e497221 */ /* 0x000fe20000000000 */
[----:B------:R-:W-:Y:S01]  /*3390*/  FADD R42, R3, R34 ;  /* 0x00000022032a7221 */ /* 0x000fe20000000000 */
[----:B------:R-:W-:Y:S01]  /*33a0*/  FADD R30, R17, R20 ;  /* 0x00000014111e7221 */ /* 0x000fe20000000000 */
[----:B------:R-:W-:Y:S01]  /*33b0*/  FADD R65, R25, R16 ;  /* 0x0000001019417221 */ /* 0x000fe20000000000 */
[----:B------:R-:W-:Y:S01]  /*33c0*/  @!P5 FMUL R71, R71, 0.5 ;  /* 0x3f0000004747d820 */ /* 0x000fe20000400000 */
[----:B------:R-:W3:Y:S01]  /*33d0*/  MUFU.EX2 R78, R78 ;  /* 0x0000004e004e7308 */ /* 0x000ee20000000800 */
[----:B-1----:R-:W-:Y:S01]  /*33e0*/  @!P1 FMUL R83, R83, R83 ;  /* 0x0000005353539220 */ /* 0x002fe20000400000 */
[----:B------:R-:W-:Y:S01]  /*33f0*/  FSETP.GEU.AND P1, PT, R56, -126, PT ;  /* 0xc2fc00003800780b */ /* 0x000fe20003f2e000 */
[----:B--2---:R-:W-:Y:S01]  /*3400*/  FADD R4, R28, R37 ;  /* 0x000000251c047221 */ /* 0x004fe20000000000 */
[----:B------:R-:W-:Y:S01]  /*3410*/  FADD R3, R13, R18 ;  /* 0x000000120d037221 */ /* 0x000fe20000000000 */
[----:B------:R-:W-:Y:S01]  /*3420*/  FADD R34, R21, R22 ;  /* 0x0000001615227221 */ /* 0x000fe20000000000 */
[----:B------:R-:W-:Y:S01]  /*3430*/  FADD R30, R30, R65 ;  /* 0x000000411e1e7221 */ /* 0x000fe20000000000 */
[----:B------:R-:W-:Y:S01]  /*3440*/  FADD R69, R4, R61 ;  /* 0x0000003d04457221 */ /* 0x000fe20000000000 */
[----:B------:R-:W-:Y:S01]  /*3450*/  FADD R4, R26, R29 ;  /* 0x0000001d1a047221 */ /* 0x000fe20000000000 */
[----:B------:R-:W-:Y:S01]  /*3460*/  FADD R61, R12, R49 ;  /* 0x000000310c3d7221 */ /* 0x000fe20000000000 */
[----:B------:R-:W-:Y:S01]  /*3470*/  @!P3 FMUL R79, R79, 0.5 ;  /* 0x3f0000004f4fb820 */ /* 0x000fe20000400000 */
[----:B------:R-:W1:Y:S01]  /*3480*/  MUFU.EX2 R86, R86 ;  /* 0x0000005600567308 */ /* 0x000e620000000800 */
[----:B------:R-:W-:Y:S01]  /*3490*/  FADD R3, R3, R34 ;  /* 0x0000002203037221 */ /* 0x000fe20000000000 */
[----:B------:R-:W-:Y:S01]  /*34a0*/  FADD R46, R4, R61 ;  /* 0x0000003d042e7221 */ /* 0x000fe20000000000 */
[----:B------:R-:W-:Y:S01]  /*34b0*/  FADD R61, R14, R53 ;  /* 0x000000350e3d7221 */ /* 0x000fe20000000000 */
[----:B------:R-:W-:Y:S01]  /*34c0*/  FADD R4, R10, R41 ;  /* 0x000000290a047221 */ /* 0x000fe20000000000 */
[----:B------:R-:W-:Y:S01]  /*34d0*/  @!P1 FMUL R56, R56, 0.5 ;  /* 0x3f00000038389820 */ /* 0x000fe20000400000 */
[----:B------:R-:W-:Y:S01]  /*34e0*/  FADD R65, R47, R82 ;  /* 0x000000522f417221 */ /* 0x000fe20000000000 */
[----:B------:R-:W-:Y:S01]  /*34f0*/  FADD R34, R60, R59 ;  /* 0x0000003b3c227221 */ /* 0x000fe20000000000 */
[----:B------:R-:W-:Y:S01]  /*3500*/  FADD R77, R4, R61 ;  /* 0x0000003d044d7221 */ /* 0x000fe20000000000 */
[----:B------:R-:W2:Y:S01]  /*3510*/  MUFU.EX2 R71, R71 ;  /* 0x0000004700477308 */ /* 0x000ea20000000800 */
[----:B------:R-:W-:Y:S01]  /*3520*/  FADD R4, R31, R84 ;  /* 0x000000541f047221 */ /* 0x000fe20000000000 */
[----:B------:R-:W-:Y:S01]  /*3530*/  FADD R81, R76, R75 ;  /* 0x0000004b4c517221 */ /* 0x000fe20000000000 */
[----:B------:R-:W-:Y:S01]  /*3540*/  FADD R87, R58, R83 ;  /* 0x000000533a577221 */ /* 0x000fe20000000000 */
[----:B----4-:R-:W-:Y:S01]  /*3550*/  @!P2 FMUL R74, R74, R74 ;  /* 0x0000004a4a4aa220 */ /* 0x010fe20000400000 */
[----:B---3--:R-:W-:Y:S01]  /*3560*/  @!P6 FMUL R78, R78, R78 ;  /* 0x0000004e4e4ee220 */ /* 0x008fe20000400000 */
[----:B------:R-:W-:Y:S01]  /*3570*/  FADD R89, R4, R65 ;  /* 0x0000004104597221 */ /* 0x000fe20000000000 */
[----:B------:R-:W-:Y:S01]  /*3580*/  FADD R90, R50, R85 ;  /* 0x00000055325a7221 */ /* 0x000fe20000000000 */
[----:B------:R-:W3:Y:S01]  /*3590*/  MUFU.EX2 R79, R79 ;  /* 0x0000004f004f7308 */ /* 0x000ee20000000800 */
[----:B-1----:R-:W-:Y:S01]  /*35a0*/  @!P4 FMUL R86, R86, R86 ;  /* 0x000000565656c220 */ /* 0x002fe20000400000 */
[----:B------:R-:W-:Y:S01]  /*35b0*/  FADD R91, R54, R87 ;  /* 0x00000057365b7221 */ /* 0x000fe20000000000 */
[----:B------:R-:W-:Y:S01]  /*35c0*/  FADD R4, R35, R66 ;  /* 0x0000004223047221 */ /* 0x000fe20000000000 */
[----:B------:R-:W-:Y:S01]  /*35d0*/  FADD R65, R51, R78 ;  /* 0x0000004e33417221 */ /* 0x000fe20000000000 */
[----:B------:R-:W-:Y:S01]  /*35e0*/  FADD R50, R43, R74 ;  /* 0x0000004a2b327221 */ /* 0x000fe20000000000 */
[----:B------:R-:W-:Y:S01]  /*35f0*/  FADD R85, R57, R86 ;  /* 0x0000005639557221 */ /* 0x000fe20000000000 */
[----:B------:R-:W-:Y:S01]  /*3600*/  FADD R38, R38, R69 ;  /* 0x0000004526267221 */ /* 0x000fe20000000000 */
[----:B------:R1:W4:Y:S01]  /*3610*/  MUFU.EX2 R61, R56 ;  /* 0x00000038003d7308 */ /* 0x0003220000000800 */
[----:B--2---:R-:W-:Y:S01]  /*3620*/  @!P5 FMUL R71, R71, R71 ;  /* 0x000000474747d220 */ /* 0x004fe20000400000 */
[----:B------:R-:W-:Y:S01]  /*3630*/  FADD R4, R4, R65 ;  /* 0x0000004104047221 */ /* 0x000fe20000000000 */
[----:B------:R-:W-:Y:S01]  /*3640*/  FADD R85, R50, R85 ;  /* 0x0000005532557221 */ /* 0x000fe20000000000 */
[----:B------:R-:W-:Y:S01]  /*3650*/  FADD R42, R42, R73 ;  /* 0x000000492a2a7221 */ /* 0x000fe20000000000 */
[----:B------:R-:W-:Y:S01]  /*3660*/  FADD R54, R72, R71 ;  /* 0x0000004748367221 */ /* 0x000fe20000000000 */
[----:B------:R-:W-:Y:S01]  /*3670*/  FADD R77, R46, R77 ;  /* 0x0000004d2e4d7221 */ /* 0x000fe20000000000 */
[----:B------:R-:W-:Y:S01]  /*3680*/  FADD R3, R3, R30 ;  /* 0x0000001e03037221 */ /* 0x000fe20000000000 */
[----:B------:R-:W-:Y:S01]  /*3690*/  FADD R89, R89, R90 ;  /* 0x0000005a59597221 */ /* 0x000fe20000000000 */
[----:B---3--:R-:W-:Y:S01]  /*36a0*/  @!P3 FMUL R79, R79, R79 ;  /* 0x0000004f4f4fb220 */ /* 0x008fe20000400000 */
[----:B-1----:R-:W-:Y:S01]  /*36b0*/  FADD R56, R34, R81 ;  /* 0x0000005122387221 */ /* 0x002fe20000000000 */
[----:B------:R-:W-:Y:S01]  /*36c0*/  FADD R34, R64, R63 ;  /* 0x0000003f40227221 */ /* 0x000fe20000000000 */
[----:B------:R-:W-:Y:S01]  /*36d0*/  FADD R4, R4, R85 ;  /* 0x0000005504047221 */ /* 0x000fe20000000000 */
[----:B------:R-:W-:Y:S01]  /*36e0*/  FADD R81, R80, R79 ;  /* 0x0000004f50517221 */ /* 0x000fe20000000000 */
[----:B------:R-:W-:Y:S01]  /*36f0*/  FADD R56, R56, R91 ;  /* 0x0000005b38387221 */ /* 0x000fe20000000000 */
[----:B------:R-:W-:Y:S01]  /*3700*/  FADD R38, R38, R77 ;  /* 0x0000004d26267221 */ /* 0x000fe20000000000 */
[----:B------:R-:W-:Y:S01]  /*3710*/  FADD R3, R42, R3 ;  /* 0x000000032a037221 */ /* 0x000fe20000000000 */
[----:B----4-:R-:W-:Y:S01]  /*3720*/  @!P1 FMUL R61, R61, R61 ;  /* 0x0000003d3d3d9220 */ /* 0x010fe20000400000 */
[----:B------:R-:W-:Y:S01]  /*3730*/  FADD R34, R34, R81 ;  /* 0x0000005122227221 */ /* 0x000fe20000000000 */
[----:B------:R-:W-:Y:S01]  /*3740*/  MOV R30, UR7 ;  /* 0x00000007001e7c02 */ /* 0x000fe20008000f00 */
[----:B------:R-:W-:Y:S01]  /*3750*/  FADD R89, R89, R4 ;  /* 0x0000000459597221 */ /* 0x000fe20000000000 */
[----:B------:R-:W-:Y:S01]  /*3760*/  FADD R87, R62, R61 ;  /* 0x0000003d3e577221 */ /* 0x000fe20000000000 */
[----:B------:R-:W-:Y:S01]  /*3770*/  FADD R4, R38, R3 ;  /* 0x0000000326047221 */ /* 0x000fe20000000000 */
[----:B------:R1:W-:Y:S01]  /*3780*/  SYNCS.ARRIVE.TRANS64.A1T0 RZ, [R30+UR21], RZ ;  /* 0x000000ff1eff79a7 */ /* 0x0003e20008100015 */
[----:B------:R-:W-:Y:S01]  /*3790*/  F2FP.F16.F32.PACK_AB R38, R25, R14 ;  /* 0x0000000e1926723e */ /* 0x000fe200000000ff */
[----:B------:R-:W-:Y:S01]  /*37a0*/  FADD R87, R54, R87 ;  /* 0x0000005736577221 */ /* 0x000fe20000000000 */
[----:B------:R-:W-:-:S02]  /*37b0*/  F2FP.F16.F32.PACK_AB R40, R40, R27 ;  /* 0x0000001b2828723e */ /* 0x000fc400000000ff */
[----:B------:R-:W-:Y:S01]  /*37c0*/  F2FP.F16.F32.PACK_AB R42, R18, R29 ;  /* 0x0000001d122a723e */ /* 0x000fe200000000ff */
[----:B------:R-:W-:Y:S01]  /*37d0*/  FADD R87, R34, R87 ;  /* 0x0000005722577221 */ /* 0x000fe20000000000 */
[----:B------:R-:W-:Y:S02]  /*37e0*/  F2FP.F16.F32.PACK_AB R25, R60, R31 ;  /* 0x0000001f3c19723e */ /* 0x000fe400000000ff */
[----:B------:R-:W-:Y:S01]  /*37f0*/  F2FP.F16.F32.PACK_AB R27, R64, R35 ;  /* 0x00000023401b723e */ /* 0x000fe200000000ff */
[----:B------:R-:W-:Y:S01]  /*3800*/  FADD R56, R56, R87 ;  /* 0x0000005738387221 */ /* 0x000fe20000000000 */
[----:B------:R-:W-:Y:S02]  /*3810*/  F2FP.F16.F32.PACK_AB R44, R44, R37 ;  /* 0x000000252c2c723e */ /* 0x000fe400000000ff */
[----:B------:R-:W-:Y:S01]  /*3820*/  F2FP.F16.F32.PACK_AB R46, R20, R41 ;  /* 0x00000029142e723e */ /* 0x000fe200000000ff */
[----:B------:R-:W-:Y:S01]  /*3830*/  FADD R3, R89, R56 ;  /* 0x0000003859037221 */ /* 0x000fe20000000000 */
[----:B------:R-:W-:-:S02]  /*3840*/  F2FP.F16.F32.PACK_AB R50, R22, R49 ;  /* 0x000000311632723e */ /* 0x000fc400000000ff */
[----:B------:R-:W-:Y:S02]  /*3850*/  F2FP.F16.F32.PACK_AB R54, R16, R53 ;  /* 0x000000351036723e */ /* 0x000fe400000000ff */
[----:B------:R-:W-:Y:S02]  /*3860*/  F2FP.F16.F32.PACK_AB R29, R68, R39 ;  /* 0x00000027441d723e */ /* 0x000fe400000000ff */
[----:B------:R-:W-:Y:S02]  /*3870*/  F2FP.F16.F32.PACK_AB R31, R72, R43 ;  /* 0x0000002b481f723e */ /* 0x000fe400000000ff */
[----:B------:R-:W-:Y:S02]  /*3880*/  F2FP.F16.F32.PACK_AB R35, R80, R51 ;  /* 0x000000335023723e */ /* 0x000fe400000000ff */
[----:B------:R-:W-:Y:S02]  /*3890*/  F2FP.F16.F32.PACK_AB R26, R13, R26 ;  /* 0x0000001a0d1a723e */ /* 0x000fe400000000ff */
[----:B------:R-:W-:-:S02]  /*38a0*/  F2FP.F16.F32.PACK_AB R28, R15, R28 ;  /* 0x0000001c0f1c723e */ /* 0x000fc400000000ff */
[----:B-1----:R-:W-:Y:S02]  /*38b0*/  F2FP.F16.F32.PACK_AB R30, R17, R10 ;  /* 0x0000000a111e723e */ /* 0x002fe400000000ff */
[----:B------:R-:W-:Y:S02]  /*38c0*/  F2FP.F16.F32.PACK_AB R34, R21, R12 ;  /* 0x0000000c1522723e */ /* 0x000fe400000000ff */
[----:B------:R-:W-:Y:S02]  /*38d0*/  F2FP.F16.F32.PACK_AB R37, R58, R55 ;  /* 0x000000373a25723e */ /* 0x000fe400000000ff */
[----:B------:R-:W-:Y:S02]  /*38e0*/  F2FP.F16.F32.PACK_AB R39, R62, R57 ;  /* 0x000000393e27723e */ /* 0x000fe400000000ff */
[----:B------:R-:W-:Y:S02]  /*38f0*/  F2FP.F16.F32.PACK_AB R41, R59, R84 ;  /* 0x000000543b29723e */ /* 0x000fe400000000ff */
[----:B------:R-:W-:-:S02]  /*3900*/  F2FP.F16.F32.PACK_AB R43, R63, R66 ;  /* 0x000000423f2b723e */ /* 0x000fc400000000ff */
[----:B------:R-:W-:Y:S02]  /*3910*/  F2FP.F16.F32.PACK_AB R45, R67, R70 ;  /* 0x00000046432d723e */ /* 0x000fe400000000ff */
[----:B------:R-:W-:Y:S02]  /*3920*/  F2FP.F16.F32.PACK_AB R47, R71, R74 ;  /* 0x0000004a472f723e */ /* 0x000fe400000000ff */
[----:B------:R-:W-:Y:S02]  /*3930*/  F2FP.F16.F32.PACK_AB R49, R75, R82 ;  /* 0x000000524b31723e */ /* 0x000fe400000000ff */
[----:B------:R-:W-:Y:S02]  /*3940*/  F2FP.F16.F32.PACK_AB R51, R79, R78 ;  /* 0x0000004e4f33723e */ /* 0x000fe400000000ff */
[----:B------:R-:W-:Y:S01]  /*3950*/  F2FP.F16.F32.PACK_AB R53, R83, R88 ;  /* 0x000000585335723e */ /* 0x000fe200000000ff */
[----:B------:R-:W-:Y:S06]  /*3960*/  @!P0 BRA `(.L_x_19) ;  /* 0x0000000000048947 */ /* 0x000fec0003800000 */
[----:B------:R-:W-:Y:S01]  /*3970*/  BPT.TRAP 0x1 ;  /* 0x000000040000795c */ /* 0x000fe20000300000 */
.L_x_19:
[----:B------:R-:W1:Y:S02]  /*3980*/  SYNCS.PHASECHK.TRANS64.TRYWAIT P1, [UR36+0x18008], R9 ;  /* 0x01800809ff0075a7 */ /* 0x000e640008020164 */
[----:B-1----:R-:W-:Y:S05]  /*3990*/  @!P1 BRA `(.L_x_20) ;  /* 0x0000008400689947 */ /* 0x002fea0003800000 */
.L_x_104:
[----:B------:R-:W-:Y:S01]  /*39a0*/  UIADD3 UR6, UR20, 0x400, URZ ;  /* 0x0000040014067890 */ /* 0x000fe2000fffe03f */
[----:B------:R-:W-:Y:S01]  /*39b0*/  WARPGROUP.ARRIVE ;  /* 0x00000000000079c5 */ /* 0x000fe20000000000 */
[----:B------:R-:W-:Y:S01]  /*39c0*/  UMOV UR7, 0x40000040 ;  /* 0x4000004000077882 */ /* 0x000fe20000000000 */
[----:B------:R-:W-:-:S06]  /*39d0*/  F2FP.F16.F32.PACK_AB R55, R61, R86 ;  /* 0x000000563d37723e */ /* 0x000fcc00000000ff */
[----:B------:R-:W-:Y:S01]  /*39e0*/  HGMMA.64x64x16.F32 R88, R24, gdesc[UR4].tnspB, RZ, !UPT, gsb0 ;  /* 0x40e0000418587df0 */ /* 0x000fe2000c0008ff */
[----:B------:R-:W-:Y:S01]  /*39f0*/  UIADD3 UR6, UR20, 0x480, URZ ;  /* 0x0000048014067890 */ /* 0x000fe2000fffe03f */
[----:B------:R-:W-:Y:S01]  /*3a00*/  UMOV UR7, 0x40000040 ;  /* 0x4000004000077882 */ /* 0x000fe20000000000 */
[----:B------:R-:W-:Y:S02]  /*3a10*/  WARPGROUP.DEPBAR.LE gsb0, 0x0 ;  /* 0x00008000000079c5 */ /* 0x000fe40000010000 */
[----:B------:R-:W-:-:S06]  /*3a20*/  WARPGROUP.ARRIVE ;  /* 0x00000000000079c5 */ /* 0x000fcc0000000000 */
[----:B------:R-:W-:Y:S01]  /*3a30*/  HGMMA.64x64x16.F32 R88, R28, gdesc[UR4].tnspB, R88, gsb0 ;  /* 0x40e000041c587df0 */ /* 0x000fe20008000858 */
        /* <DEDUP_REMOVED lines=29> */
[----:B------:R-:W-:Y:S03]  /*3c10*/  HGMMA.64x64x16.F32 R88, R52, gdesc[UR4].tnspB, R88, gsb0 ;  /* 0x40e0000434587df0 */ /* 0x000fe60008000858 */
[----:B------:R-:W-:Y:S02]  /*3c20*/  WARPGROUP.DEPBAR.LE gsb0, 0x0 ;  /* 0x00008000000079c5 */ /* 0x000fe40000010000 */
[----:B------:R-:W-:Y:S05]  /*3c30*/  @!P0 BRA `(.L_x_21) ;  /* 0x0000000000048947 */ /* 0x000fea0003800000 */
[----:B------:R-:W-:Y:S01]  /*3c40*/  BPT.TRAP 0x1 ;  /* 0x000000040000795c */ /* 0x000fe20000300000 */
.L_x_21:
[----:B------:R-:W-:Y:S01]  /*3c50*/  UISETP.EQ.AND UP0, UPT, UR38, URZ, !UP0 ;  /* 0x0000003f2600728c */ /* 0x000fe2000c702270 */
[----:B-1----:R-:W-:Y:S01]  /*3c60*/  IMAD.MOV.U32 R9, RZ, RZ, RZ ;  /* 0x000000ffff097224 */ /* 0x002fe200078e00ff */
[----:B------:R-:W-:Y:S02]  /*3c70*/  UIADD3 UR6, UR36, 0x18028, URZ ;  /* 0x0001802824067890 */ /* 0x000fe4000fffe03f */
[----:B------:R-:W-:Y:S02]  /*3c80*/  USEL UR7, URZ, 0x1, !UP0 ;  /* 0x000000013f077887 */ /* 0x000fe4000c000000 */
[----:B------:R-:W-:Y:S02]  /*3c90*/  UPRMT UR6, URZ, 0x654, UR6 ;  /* 0x000006543f067896 */ /* 0x000fe40008000006 */
[----:B------:R-:W-:-:S04]  /*3ca0*/  USEL UR7, UR7, 0x2, UP1 ;  /* 0x0000000207077887 */ /* 0x000fc80008800000 */
[----:B------:R-:W-:-:S03]  /*3cb0*/  UISETP.GT.U32.AND UP0, UPT, UR7, 0x1, UPT ;  /* 0x000000010700788c */ /* 0x000fc6000bf04070 */
[----:B------:R-:W-:Y:S03]  /*3cc0*/  SYNCS.ARRIVE.TRANS64.RED.A1T0 RZ, [UR6], RZ ;  /* 0x000000ffffff79a7 */ /* 0x000fe60008100406 */
[----:B------:R-:W-:-:S13]  /*3cd0*/  PLOP3.LUT P1, PT, PT, PT, UP0, 0x80, 0x0 ;  /* 0x000000000000781c */ /* 0x000fda0003f2f008 */
[----:B------:R-:W-:Y:S05]  /*3ce0*/  @P1 BRA `(.L_x_22) ;  /* 0x0000000000041947 */ /* 0x000fea0003800000 */
[----:B------:R-:W-:Y:S01]  /*3cf0*/  BPT.TRAP 0x1 ;  /* 0x000000040000795c */ /* 0x000fe20000300000 */
.L_x_22:
[C---:B------:R-:W-:Y:S01]  /*3d00*/  ISETP.GE.AND P2, PT, R8.reuse, 0x3, PT ;  /* 0x000000030800780c */ /* 0x040fe20003f46270 */
[----:B------:R-:W-:Y:S01]  /*3d10*/  UMOV UR21, 0x1 ;  /* 0x0000000100157882 */ /* 0x000fe20000000000 */
[----:B------:R-:W-:Y:S01]  /*3d20*/  UMOV UR24, 0x2 ;  /* 0x0000000200187882 */ /* 0x000fe20000000000 */
[----:B------:R-:W-:Y:S01]  /*3d30*/  IADD3 R7, R7, 0x80, RZ ;  /* 0x0000008007077810 */ /* 0x000fe20007ffe0ff */
[----:B------:R-:W-:-:S09]  /*3d40*/  VIADD R8, R8, 0xffffffff ;  /* 0xffffffff08087836 */ /* 0x000fd20000000000 */
[----:B------:R-:W-:Y:S05]  /*3d50*/  @!P2 BRA `(.L_x_23) ;  /* 0x00000028004ca947 */ /* 0x000fea0003800000 */
[----:B------:R-:W-:Y:S01]  /*3d60*/  MOV R13, R5 ;  /* 0x00000005000d7202 */ /* 0x000fe20000000f00 */
[----:B------:R-:W-:Y:S01]  /*3d70*/  IMAD.MOV.U32 R11, RZ, RZ, R6 ;  /* 0x000000ffff0b7224 */ /* 0x000fe200078e0006 */
[----:B------:R-:W-:Y:S01]  /*3d80*/  MOV R9, RZ ;  /* 0x000000ff00097202 */ /* 0x000fe20000000f00 */
[----:B------:R-:W-:Y:S01]  /*3d90*/  UMOV UR24, 0x2 ;  /* 0x0000000200187882 */ /* 0x000fe20000000000 */
[----:B------:R-:W-:Y:S01]  /*3da0*/  UMOV UR21, 0x1 ;  /* 0x0000000100157882 */ /* 0x000fe20000000000 */
[----:B------:R-:W-:-:S05]  /*3db0*/  ULDC UR25, c[0x0][0x604] ;  /* 0x0001810000197ab9 */ /* 0x000fca0000000800 */
.L_x_34:
[----:B------:R-:W-:-:S13]  /*3dc0*/  PLOP3.LUT P3, PT, PT, PT, UP1, 0x80, 0x0 ;  /* 0x000000000000781c */ /* 0x000fda0003f6f018 */
[----:B------:R-:W-:Y:S05]  /*3dd0*/  @!P3 BRA `(.L_x_24) ;  /* 0x000000000004b947 */ /* 0x000fea0003800000 */
[----:B------:R-:W-:Y:S01]  /*3de0*/  BPT.TRAP 0x1 ;  /* 0x000000040000795c */ /* 0x000fe20000300000 */
.L_x_24:
[----:B------:R-:W-:Y:S01]  /*3df0*/  ULEA UR6, UR24, UR36, 0x3 ;  /* 0x0000002418067291 */ /* 0x000fe2000f8e183f */
[----:B------:R-:W-:-:S08]  /*3e00*/  SHF.L.U32 R5, R9, 0x1f, RZ ;  /* 0x0000001f09057819 */ /* 0x000fd000000006ff */
[----:B------:R-:W1:Y:S02]  /*3e10*/  SYNCS.PHASECHK.TRANS64.TRYWAIT P2, [UR6+0x18000], R5 ;  /* 0x01800005ff0075a7 */ /* 0x000e640008040146 */
[----:B-1----:R-:W-:Y:S05]  /*3e20*/  @!P2 BRA `(.L_x_25) ;  /* 0x00000080005ca947 */ /* 0x002fea0003800000 */
.L_x_105:
[----:B------:R-:W-:Y:S01]  /*3e30*/  ULEA UR6, UR24, UR22, 0xa ;  /* 0x0000001618067291 */ /* 0x000fe2000f8e503f */
[----:B------:R-:W-:Y:S01]  /*3e40*/  WARPGROUP.ARRIVE ;  /* 0x00000000000079c5 */ /* 0x000fe20000000000 */
[----:B------:R-:W-:Y:S01]  /*3e50*/  UMOV UR7, 0x40000040 ;  /* 0x4000004000077882 */ /* 0x000fe20000000000 */
[----:B------:R-:W-:Y:S01]  /*3e60*/  UMOV UR11, 0x40000040 ;  /* 0x40000040000b7882 */ /* 0x000fe20000000000 */
[----:B------:R-:W-:Y:S02]  /*3e70*/  UIADD3 UR10, UR6, 0x2, URZ ;  /* 0x00000002060a7890 */ /* 0x000fe4000fffe03f */
[----:B------:R-:W-:Y:S01]  /*3e80*/  UIADD3 UR14, UR6, 0x4, URZ ;  /* 0x00000004060e7890 */ /* 0x000fe2000fffe03f */
[----:B------:R-:W-:Y:S02]  /*3e90*/  UMOV UR15, 0x40000040 ;  /* 0x40000040000f7882 */ /* 0x000fe40000000000 */
[----:B------:R-:W-:Y:S01]  /*3ea0*/  HGMMA.64x128x16.F32 R24, gdesc[UR4], RZ, !UPT, gsb0 ;  /* 0x01e00000041879f0 */ /* 0x000fe2000c0008ff */
[----:B------:R-:W-:Y:S01]  /*3eb0*/  UIADD3 UR18, UR6, 0x6, URZ ;  /* 0x0000000606127890 */ /* 0x000fe2000fffe03f */
[----:B------:R-:W-:Y:S01]  /*3ec0*/  UMOV UR19, 0x40000040 ;  /* 0x4000004000137882 */ /* 0x000fe20000000000 */
[----:B------:R-:W-:-:S04]  /*3ed0*/  UIADD3 UR24, UR24, 0x1, URZ ;  /* 0x0000000118187890 */ /* 0x000fc8000fffe03f */
[----:B------:R-:W-:-:S04]  /*3ee0*/  UISETP.NE.AND UP0, UPT, UR24, 0x5, UPT ;  /* 0x000000051800788c */ /* 0x000fc8000bf05270 */
[----:B------:R-:W-:Y:S02]  /*3ef0*/  USEL UR6, URZ, 0x1, UP0 ;  /* 0x000000013f067887 */ /* 0x000fe40008000000 */
[----:B------:R-:W-:-:S04]  /*3f00*/  USEL UR24, UR24, URZ, UP0 ;  /* 0x0000003f18187287 */ /* 0x000fc80008000000 */
[----:B------:R-:W-:Y:S01]  /*3f10*/  LOP3.LUT R9, R9, UR6, RZ, 0x3c, !PT ;  /* 0x0000000609097c12 */ /* 0x000fe2000f8e3cff */
        /* <DEDUP_REMOVED lines=10> */
[----:B------:R-:W-:Y:S05]  /*3fc0*/  @!P3 BRA `(.L_x_26) ;  /* 0x000000000004b947 */ /* 0x000fea0003800000 */
[----:B------:R-:W-:Y:S01]  /*3fd0*/  BPT.TRAP 0x1 ;  /* 0x000000040000795c */ /* 0x000fe20000300000 */
.L_x_26:
[----:B-1----:R-:W-:Y:S01]  /*3fe0*/  FMNMX R6, R24, R13, !PT ;  /* 0x0000000d18067209 */ /* 0x002fe20007800000 */
[----:B------:R-:W-:Y:S01]  /*3ff0*/  ULEA UR6, UR24, UR36, 0x3 ;  /* 0x0000002418067291 */ /* 0x000fe2000f8e183f */
[----:B------:R-:W-:Y:S02]  /*4000*/  FMNMX R12, R26, R11, !PT ;  /* 0x0000000b1a0c7209 */ /* 0x000fe40007800000 */
[----:B------:R-:W-:Y:S02]  /*4010*/  FMNMX R5, R25, R6, !PT ;  /* 0x0000000619057209 */ /* 0x000fe40007800000 */
[----:B------:R-:W-:Y:S02]  /*4020*/  FMNMX R15, R27, R12, !PT ;  /* 0x0000000c1b0f7209 */ /* 0x000fe40007800000 */
[----:B------:R-:W-:Y:S02]  /*4030*/  FMNMX R6, R28, R5, !PT ;  /* 0x000000051c067209 */ /* 0x000fe40007800000 */
[----:B------:R-:W-:-:S02]  /*4040*/  FMNMX R12, R30, R15, !PT ;  /* 0x0000000f1e0c7209 */ /* 0x000fc40007800000 */
[----:B------:R-:W-:Y:S02]  /*4050*/  FMNMX R5, R29, R6, !PT ;  /* 0x000000061d057209 */ /* 0x000fe40007800000 */
[----:B------:R-:W-:Y:S02]  /*4060*/  FMNMX R17, R31, R12, !PT ;  /* 0x0000000c1f117209 */ /* 0x000fe40007800000 */
[----:B------:R-:W-:-:S04]  /*4070*/  FMNMX R6, R32, R5, !PT ;  /* 0x0000000520067209 */ /* 0x000fc80007800000 */
        /* <DEDUP_REMOVED lines=26> */
[----:B------:R-:W-:-:S05]  /*4220*/  FMNMX R6, R85, R6, !PT ;  /* 0x0000000655067209 */ /* 0x000fca0007800000 */
[----:B------:R-:W1:Y:S02]  /*4230*/  SHFL.BFLY PT, R5, R6, 0x1, 0x1f ;  /* 0x0c201f0006057f89 */ /* 0x000e6400000e0000 */
[----:B-1----:R-:W-:Y:S02]  /*4240*/  FMNMX R10, R6, R5, !PT ;  /* 0x00000005060a7209 */ /* 0x002fe40007800000 */
[----:B------:R-:W-:-:S03]  /*4250*/  FMNMX R6, R34, R17, !PT ;  /* 0x0000001122067209 */ /* 0x000fc60007800000 */
[----:B------:R-:W1:Y:S01]  /*4260*/  SHFL.BFLY PT, R5, R10, 0x2, 0x1f ;  /* 0x0c401f000a057f89 */ /* 0x000e6200000e0000 */
[----:B------:R-:W-:-:S04]  /*4270*/  FMNMX R19, R35, R6, !PT ;  /* 0x0000000623137209 */ /* 0x000fc80007800000 */
[----:B------:R-:W-:-:S04]  /*4280*/  FMNMX R6, R38, R19, !PT ;  /* 0x0000001326067209 */ /* 0x000fc80007800000 */
[----:B------:R-:W-:-:S04]  /*4290*/  FMNMX R19, R39, R6, !PT ;  /* 0x0000000627137209 */ /* 0x000fc80007800000 */
[----:B------:R-:W-:-:S04]  /*42a0*/  FMNMX R6, R42, R19, !PT ;  /* 0x000000132a067209 */ /* 0x000fc80007800000 */
[----:B------:R-:W-:-:S04]  /*42b0*/  FMNMX R21, R43, R6, !PT ;  /* 0x000000062b157209 */ /* 0x000fc80007800000 */
[----:B------:R-:W-:Y:S02]  /*42c0*/  FMNMX R6, R46, R21, !PT ;  /* 0x000000152e067209 */ /* 0x000fe40007800000 */
[----:B-1----:R-:W-:Y:S02]  /*42d0*/  FMNMX R5, R10, R5, !PT ;  /* 0x000000050a057209 */ /* 0x002fe40007800000 */
[----:B------:R-:W-:Y:S02]  /*42e0*/  FMNMX R23, R47, R6, !PT ;  /* 0x000000062f177209 */ /* 0x000fe40007800000 */
[C---:B------:R-:W-:Y:S02]  /*42f0*/  FSETP.NEU.AND P2, PT, R5.reuse, -INF , PT ;  /* 0xff8000000500780b */ /* 0x040fe40003f4d000 */
[----:B------:R-:W-:Y:S02]  /*4300*/  FMNMX R6, R50, R23, !PT ;  /* 0x0000001732067209 */ /* 0x000fe40007800000 */
[----:B------:R-:W-:-:S02]  /*4310*/  FSEL R14, R5, RZ, P2 ;  /* 0x000000ff050e7208 */ /* 0x000fc40001000000 */
[----:B------:R-:W-:-:S03]  /*4320*/  FMNMX R23, R51, R6, !PT ;  /* 0x0000000633177209 */ /* 0x000fc60007800000 */
[----:B------:R-:W-:Y:S01]  /*4330*/  FMUL R120, R14, UR25 ;  /* 0x000000190e787c20 */ /* 0x000fe20008400000 */
[----:B------:R-:W-:Y:S01]  /*4340*/  FMNMX R6, R54, R23, !PT ;  /* 0x0000001736067209 */ /* 0x000fe20007800000 */
[----:B------:R-:W-:Y:S02]  /*4350*/  FADD R14, -R14, R13 ;  /* 0x0000000d0e0e7221 */ /* 0x000fe40000000100 */
[--C-:B------:R-:W-:Y:S01]  /*4360*/  FFMA R24, R24, UR25, -R120.reuse ;  /* 0x0000001918187c23 */ /* 0x100fe20008000878 */
[--C-:B------:R-:W-:Y:S01]  /*4370*/  FFMA R15, R25, UR25, -R120.reuse ;  /* 0x00000019190f7c23 */ /* 0x100fe20008000878 */
[--C-:B------:R-:W-:Y:S01]  /*4380*/  FFMA R19, R33, UR25, -R120.reuse ;  /* 0x0000001921137c23 */ /* 0x100fe20008000878 */
[--C-:B------:R-:W-:Y:S01]  /*4390*/  FFMA R10, R28, UR25, -R120.reuse ;  /* 0x000000191c0a7c23 */ /* 0x100fe20008000878 */
[--C-:B------:R-:W-:Y:S01]  /*43a0*/  FFMA R17, R29, UR25, -R120.reuse ;  /* 0x000000191d117c23 */ /* 0x100fe20008000878 */
[----:B------:R-:W-:Y:S01]  /*43b0*/  FSETP.GEU.AND P6, PT, R24, -126, PT ;  /* 0xc2fc00001800780b */ /* 0x000fe20003fce000 */
        /* <DEDUP_REMOVED lines=9> */
[--C-:B------:R-:W-:Y:S01]  /*4450*/  FFMA R23, R41, UR25, -R120.reuse ;  /* 0x0000001929177c23 */ /* 0x100fe20008000878 */
[--C-:B------:R-:W-:Y:S01]  /*4460*/  FFMA R37, R45, UR25, -R120.reuse ;  /* 0x000000192d257c23 */ /* 0x100fe20008000878 */
[--C-:B------:R-:W-:Y:S01]  /*4470*/  FFMA R45, R53, UR25, -R120.reuse ;  /* 0x00000019352d7c23 */ /* 0x100fe20008000878 */
[----:B------:R-:W-:Y:S01]  /*4480*/  @!P6 FMUL R24, R24, 0.5 ;  /* 0x3f0000001818e820 */ /* 0x000fe20000400000 */
[--C-:B------:R-:W-:Y:S01]  /*4490*/  FFMA R36, R48, UR25, -R120.reuse ;  /* 0x0000001930247c23 */ /* 0x100fe20008000878 */
[----:B------:R-:W-:Y:S01]  /*44a0*/  @!P3 FMUL R15, R15, 0.5 ;  /* 0x3f0000000f0fb820 */ /* 0x000fe20000400000 */
[--C-:B------:R-:W-:Y:S01]  /*44b0*/  FFMA R41, R49, UR25, -R120.reuse ;  /* 0x0000001931297c23 */ /* 0x100fe20008000878 */
[----:B------:R-:W-:Y:S01]  /*44c0*/  @!P4 FMUL R10, R10, 0.5 ;  /* 0x3f0000000a0ac820 */ /* 0x000fe20000400000 */
[----:B------:R-:W-:Y:S01]  /*44d0*/  FMNMX R25, R55, R6, !PT ;  /* 0x0000000637197209 */ /* 0x000fe20007800000 */
[----:B------:R-:W1:Y:S01]  /*44e0*/  MUFU.EX2 R24, R24 ;  /* 0x0000001800187308 */ /* 0x000e620000000800 */
[----:B------:R-:W-:Y:S01]  /*44f0*/  @!P5 FMUL R17, R17, 0.5 ;  /* 0x3f0000001111d820 */ /* 0x000fe20000400000 */
[----:B------:R-:W-:Y:S01]  /*4500*/  @!P2 FMUL R28, R28, 0.5 ;  /* 0x3f0000001c1ca820 */ /* 0x000fe20000400000 */
[----:B------:R-:W-:Y:S01]  /*4510*/  FMNMX R6, R58, R25, !PT ;  /* 0x000000193a067209 */ /* 0x000fe20007800000 */
[--C-:B------:R-:W-:Y:S01]  /*4520*/  FFMA R18, R52, UR25, -R120.reuse ;  /* 0x0000001934127c23 */ /* 0x100fe20008000878 */
[--C-:B------:R-:W-:Y:S01]  /*4530*/  FFMA R49, R56, UR25, -R120.reuse ;  /* 0x0000001938317c23 */ /* 0x100fe20008000878 */
[--C-:B------:R-:W-:Y:S01]  /*4540*/  FFMA R40, R57, UR25, -R120.reuse ;  /* 0x0000001939287c23 */ /* 0x100fe20008000878 */
[----:B------:R-:W-:Y:S01]  /*4550*/  FMNMX R25, R59, R6, !PT ;  /* 0x000000063b197209 */ /* 0x000fe20007800000 */
[----:B------:R-:W2:Y:S01]  /*4560*/  MUFU.EX2 R15, R15 ;  /* 0x0000000f000f7308 */ /* 0x000ea20000000800 */
[--C-:B------:R-:W-:Y:S01]  /*4570*/  FFMA R57, R64, UR25, -R120.reuse ;  /* 0x0000001940397c23 */ /* 0x100fe20008000878 */
[--C-:B------:R-:W-:Y:S01]  /*4580*/  FFMA R53, R60, UR25, -R120.reuse ;  /* 0x000000193c357c23 */ /* 0x100fe20008000878 */
[----:B------:R-:W-:Y:S01]  /*4590*/  FMNMX R6, R62, R25, !PT ;  /* 0x000000193e067209 */ /* 0x000fe20007800000 */
[--C-:B------:R-:W-:Y:S01]  /*45a0*/  FFMA R20, R61, UR25, -R120.reuse ;  /* 0x000000193d147c23 */ /* 0x100fe20008000878 */
[--C-:B------:R-:W-:Y:S01]  /*45b0*/  FFMA R44, R65, UR25, -R120.reuse ;  /* 0x00000019412c7c23 */ /* 0x100fe20008000878 */
[--C-:B------:R-:W-:Y:S01]  /*45c0*/  FFMA R48, R73, UR25, -R120.reuse ;  /* 0x0000001949307c23 */ /* 0x100fe20008000878 */
        /* <DEDUP_REMOVED lines=9> */
[----:B------:R-:W1:Y:S01]  /*4660*/  MUFU.EX2 R17, R17 ;  /* 0x0000001100117308 */ /* 0x000e620000000800 */
[----:B--2---:R-:W-:Y:S01]  /*4670*/  @!P3 FMUL R15, R15, R15 ;  /* 0x0000000f0f0fb220 */ /* 0x004fe20000400000 */
[----:B------:R-:W-:Y:S01]  /*4680*/  FSETP.GEU.AND P3, PT, R12, -126, PT ;  /* 0xc2fc00000c00780b */ /* 0x000fe20003f6e000 */
[--C-:B------:R-:W-:Y:S01]  /*4690*/  FFMA R56, R81, UR25, -R120.reuse ;  /* 0x0000001951387c23 */ /* 0x100fe20008000878 */
[----:B------:R-:W-:Y:S01]  /*46a0*/  FMNMX R25, R67, R6, !PT ;  /* 0x0000000643197209 */ /* 0x000fe20007800000 */
[--C-:B------:R-:W-:Y:S01]  /*46b0*/  FFMA R52, R77, UR25, -R120.reuse ;  /* 0x000000194d347c23 */ /* 0x100fe20008000878 */
[--C-:B------:R-:W-:Y:S01]  /*46c0*/  FFMA R73, R80, UR25, -R120.reuse ;  /* 0x0000001950497c23 */ /* 0x100fe20008000878 */
[----:B------:R-:W-:Y:S01]  /*46d0*/  @!P6 FMUL R19, R19, 0.5 ;  /* 0x3f0000001313e820 */ /* 0x000fe20000400000 */
[----:B------:R-:W2:Y:S01]  /*46e0*/  MUFU.EX2 R28, R28 ;  /* 0x0000001c001c7308 */ /* 0x000ea20000000800 */
[----:B---3--:R-:W-:Y:S01]  /*46f0*/  @!P4 FMUL R10, R10, R10 ;  /* 0x0000000a0a0ac220 */ /* 0x008fe20000400000 */
[----:B------:R-:W-:Y:S01]  /*4700*/  FSETP.GEU.AND P4, PT, R21, -126, PT ;  /* 0xc2fc00001500780b */ /* 0x000fe20003f8e000 */
[--C-:B------:R-:W-:Y:S01]  /*4710*/  FFMA R60, R85, UR25, -R120.reuse ;  /* 0x00000019553c7c23 */ /* 0x100fe20008000878 */
[----:B------:R-:W-:Y:S01]  /*4720*/  FMNMX R6, R70, R25, !PT ;  /* 0x0000001946067209 */ /* 0x000fe20007800000 */
[----:B------:R-:W-:Y:S01]  /*4730*/  FFMA R77, R84, UR25, -R120 ;  /* 0x00000019544d7c23 */ /* 0x000fe20008000878 */
[----:B------:R-:W-:Y:S01]  /*4740*/  FMUL R14, R14, UR25 ;  /* 0x000000190e0e7c20 */ /* 0x000fe20008400000 */
[----:B------:R-:W-:Y:S01]  /*4750*/  @!P3 FMUL R12, R12, 0.5 ;  /* 0x3f0000000c0cb820 */ /* 0x000fe20000400000 */
[----:B------:R-:W3:Y:S01]  /*4760*/  MUFU.EX2 R19, R19 ;  /* 0x0000001300137308 */ /* 0x000ee20000000800 */
[----:B-1----:R-:W-:Y:S01]  /*4770*/  @!P5 FMUL R17, R17, R17 ;  /* 0x000000111111d220 */ /* 0x002fe20000400000 */
[----:B------:R-:W-:-:S02]  /*4780*/  FSETP.GEU.AND P5, PT, R32, -126, PT ;  /* 0xc2fc00002000780b */ /* 0x000fc40003fae000 */
[----:B------:R-:W-:-:S03]  /*4790*/  FMNMX R25, R71, R6, !PT ;  /* 0x0000000647197209 */ /* 0x000fc60007800000 */
[----:B------:R-:W-:Y:S01]  /*47a0*/  @!P4 FMUL R21, R21, 0.5 ;  /* 0x3f0000001515c820 */ /* 0x000fe20000400000 */
[----:B------:R-:W1:Y:S01]  /*47b0*/  MUFU.EX2 R12, R12 ;  /* 0x0000000c000c7308 */ /* 0x000e620000000800 */
[----:B--2---:R-:W-:Y:S01]  /*47c0*/  @!P2 FMUL R28, R28, R28 ;  /* 0x0000001c1c1ca220 */ /* 0x004fe20000400000 */
[----:B------:R-:W-:Y:S02]  /*47d0*/  FSETP.GEU.AND P2, PT, R23, -126, PT ;  /* 0xc2fc00001700780b */ /* 0x000fe40003f4e000 */
[----:B------:R-:W-:-:S03]  /*47e0*/  FMNMX R6, R74, R25, !PT ;  /* 0x000000194a067209 */ /* 0x000fc60007800000 */
[----:B------:R-:W-:Y:S01]  /*47f0*/  @!P5 FMUL R32, R32, 0.5 ;  /* 0x3f0000002020d820 */ /* 0x000fe20000400000 */
[----:B------:R-:W2:Y:S01]  /*4800*/  MUFU.EX2 R21, R21 ;  /* 0x0000001500157308 */ /* 0x000ea20000000800 */
[----:B---3--:R-:W-:Y:S01]  /*4810*/  @!P6 FMUL R19, R19, R19 ;  /* 0x000000131313e220 */ /* 0x008fe20000400000 */
[----:B------:R-:W-:Y:S02]  /*4820*/  FSETP.GEU.AND P6, PT, R16, -126, PT ;  /* 0xc2fc00001000780b */ /* 0x000fe40003fce000 */
[----:B------:R-:W-:-:S03]  /*4830*/  FMNMX R25, R75, R6, !PT ;  /* 0x000000064b197209 */ /* 0x000fc60007800000 */
[----:B------:R-:W-:Y:S01]  /*4840*/  @!P2 FMUL R23, R23, 0.5 ;  /* 0x3f0000001717a820 */ /* 0x000fe20000400000 */
[----:B------:R-:W3:Y:S01]  /*4850*/  MUFU.EX2 R32, R32 ;  /* 0x0000002000207308 */ /* 0x000ee20000000800 */
[----:B-1----:R-:W-:Y:S01]  /*4860*/  @!P3 FMUL R12, R12, R12 ;  /* 0x0000000c0c0cb220 */ /* 0x002fe20000400000 */
[----:B------:R-:W-:Y:S02]  /*4870*/  FSETP.GEU.AND P3, PT, R37, -126, PT ;  /* 0xc2fc00002500780b */ /* 0x000fe40003f6e000 */
        /* <DEDUP_REMOVED lines=47> */
[----:B------:R-:W-:Y:S01]  /*4b70*/  FSETP.GEU.AND P3, PT, R44, -126, PT ;  /* 0xc2fc00002c00780b */ /* 0x000fe20003f6e000 */
[----:B------:R-:W2:Y:S04]  /*4b80*/  SHFL.BFLY PT, R25, R6, 0x2, 0x1f ;  /* 0x0c401f0006197f89 */ /* 0x000ea800000e0000 */
[----:B------:R-:W-:Y:S01]  /*4b90*/  @!P6 FMUL R57, R57, 0.5 ;  /* 0x3f0000003939e820 */ /* 0x000fe20000400000 */
[----:B------:R-:W4:Y:S01]  /*4ba0*/  MUFU.EX2 R20, R20 ;  /* 0x0000001400147308 */ /* 0x000f220000000800 */
        /* <DEDUP_REMOVED lines=8> */
[----:B----4-:R-:W-:Y:S01]  /*4c30*/  @!P2 FMUL R20, R20, R20 ;  /* 0x000000141414a220 */ /* 0x010fe20000400000 */
[----:B------:R-:W-:Y:S02]  /*4c40*/  FSETP.GEU.AND P2, PT, R65, -126, PT ;  /* 0xc2fc00004100780b */ /* 0x000fe40003f4e000 */
[----:B--2---:R-:W-:-:S03]  /*4c50*/  FMNMX R6, R6, R25, !PT ;  /* 0x0000001906067209 */ /* 0x004fc60007800000 */
[----:B------:R-:W-:Y:S01]  /*4c60*/  @!P5 FMUL R22, R22, 0.5 ;  /* 0x3f0000001616d820 */ /* 0x000fe20000400000 */
[----:B------:R-:W2:Y:S01]  /*4c70*/  MUFU.EX2 R61, R61 ;  /* 0x0000003d003d7308 */ /* 0x000ea20000000800 */
[----:B---3--:R-:W-:Y:S01]  /*4c80*/  @!P6 FMUL R57, R57, R57 ;  /* 0x000000393939e220 */ /* 0x008fe20000400000 */
[----:B------:R-:W-:-:S03]  /*4c90*/  FSETP.GEU.AND P6, PT, R48, -126, PT ;  /* 0xc2fc00003000780b */ /* 0x000fc60003fce000 */
[----:B------:R-:W-:Y:S01]  /*4ca0*/  FADD R13, R28, R57 ;  /* 0x000000391c0d7221 */ /* 0x000fe20000000000 */
[----:B------:R-:W-:Y:S01]  /*4cb0*/  F2FP.F16.F32.PACK_AB R28, R19, R28 ;  /* 0x0000001c131c723e */ /* 0x000fe200000000ff */
        /* <DEDUP_REMOVED lines=15> */
[----:B------:R-:W-:-:S04]  /*4db0*/  FSETP.NEU.AND P2, PT, R6, -INF , PT ;  /* 0xff8000000600780b */ /* 0x000fc80003f4d000 */
[----:B------:R-:W-:Y:S01]  /*4dc0*/  FSEL R64, R6, RZ, P2 ;  /* 0x000000ff06407208 */ /* 0x000fe20001000000 */
[----:B------:R-:W-:Y:S01]  /*4dd0*/  @!P5 FMUL R73, R73, 0.5 ;  /* 0x3f0000004949d820 */ /* 0x000fe20000400000 */
[----:B------:R-:W1:Y:S01]  /*4de0*/  MUFU.EX2 R52, R52 ;  /* 0x0000003400347308 */ /* 0x000e620000000800 */
[----:B--2---:R-:W-:Y:S01]  /*4df0*/  @!P6 FMUL R48, R48, R48 ;  /* 0x000000303030e220 */ /* 0x004fe20000400000 */
[----:B------:R-:W-:Y:S01]  /*4e00*/  FSETP.GEU.AND P6, PT, R56, -126, PT ;  /* 0xc2fc00003800780b */ /* 0x000fe20003fce000 */
[C---:B------:R-:W-:Y:S01]  /*4e10*/  FMUL R29, R64.reuse, UR25 ;  /* 0x00000019401d7c20 */ /* 0x040fe20008400000 */
[----:B------:R-:W-:Y:S01]  /*4e20*/  FSETP.GEU.AND P2, PT, R77, -126, PT ;  /* 0xc2fc00004d00780b */ /* 0x000fe20003f4e000 */
[----:B------:R-:W-:Y:S01]  /*4e30*/  FADD R81, -R64, R11 ;  /* 0x0000000b40517221 */ /* 0x000fe20000000100 */
[----:B------:R-:W-:Y:S01]  /*4e40*/  FADD R11, R24, R49 ;  /* 0x00000031180b7221 */ /* 0x000fe20000000000 */
[--C-:B------:R-:W-:Y:S01]  /*4e50*/  FFMA R25, R26, UR25, -R29.reuse ;  /* 0x000000191a197c23 */ /* 0x100fe2000800081d */
[----:B------:R-:W2:Y:S01]  /*4e60*/  MUFU.EX2 R73, R73 ;  /* 0x0000004900497308 */ /* 0x000ea20000000800 */
[----:B---3--:R-:W-:Y:S01]  /*4e70*/  @!P3 FMUL R69, R69, R69 ;  /* 0x000000454545b220 */ /* 0x008fe20000400000 */
[----:B------:R-:W-:Y:S01]  /*4e80*/  FSETP.GEU.AND P3, PT, R60, -126, PT ;  /* 0xc2fc00003c00780b */ /* 0x000fe20003f6e000 */
[--C-:B------:R-:W-:Y:S01]  /*4e90*/  FFMA R26, R27, UR25, -R29.reuse ;  /* 0x000000191b1a7c23 */ /* 0x100fe2000800081d */
[--C-:B------:R-:W-:Y:S01]  /*4ea0*/  FFMA R27, R30, UR25, -R29.reuse ;  /* 0x000000191e1b7c23 */ /* 0x100fe2000800081d */
[--C-:B------:R-:W-:Y:S01]  /*4eb0*/  FFMA R34, R34, UR25, -R29.reuse ;  /* 0x0000001922227c23 */ /* 0x100fe2000800081d */
[--C-:B------:R-:W-:Y:S01]  /*4ec0*/  FFMA R31, R31, UR25, -R29.reuse ;  /* 0x000000191f1f7c23 */ /* 0x100fe2000800081d */
[----:B------:R-:W-:Y:S01]  /*4ed0*/  @!P6 FMUL R56, R56, 0.5 ;  /* 0x3f0000003838e820 */ /* 0x000fe20000400000 */
[--C-:B------:R-:W-:Y:S01]  /*4ee0*/  FFMA R33, R35, UR25, -R29.reuse ;  /* 0x0000001923217c23 */ /* 0x100fe2000800081d */
[----:B-1----:R-:W-:Y:S01]  /*4ef0*/  @!P4 FMUL R52, R52, R52 ;  /* 0x000000343434c220 */ /* 0x002fe20000400000 */
[----:B------:R-:W-:Y:S01]  /*4f00*/  FSETP.GEU.AND P4, PT, R25, -126, PT ;  /* 0xc2fc00001900780b */ /* 0x000fe20003f8e000 */
[----:B------:R-:W-:Y:S01]  /*4f10*/  @!P2 FMUL R77, R77, 0.5 ;  /* 0x3f0000004d4da820 */ /* 0x000fe20000400000 */
[--C-:B------:R-:W-:Y:S01]  /*4f20*/  FFMA R38, R38, UR25, -R29.reuse ;  /* 0x0000001926267c23 */ /* 0x100fe2000800081d */
[----:B------:R-:W1:Y:S01]  /*4f30*/  MUFU.EX2 R56, R56 ;  /* 0x0000003800387308 */ /* 0x000e620000000800 */
[--C-:B------:R-:W-:Y:S01]  /*4f40*/  FFMA R42, R42, UR25, -R29.reuse ;  /* 0x000000192a2a7c23 */ /* 0x100fe2000800081d */
[----:B------:R-:W-:Y:S01]  /*4f50*/  @!P3 FMUL R60, R60, 0.5 ;  /* 0x3f0000003c3cb820 */ /* 0x000fe20000400000 */
[--C-:B------:R-:W-:Y:S01]  /*4f60*/  FFMA R46, R46, UR25, -R29.reuse ;  /* 0x000000192e2e7c23 */ /* 0x100fe2000800081d */
[----:B--2---:R-:W-:Y:S01]  /*4f70*/  @!P5 FMUL R73, R73, R73 ;  /* 0x000000494949d220 */ /* 0x004fe20000400000 */
[----:B------:R-:W-:Y:S01]  /*4f80*/  FSETP.GEU.AND P5, PT, R26, -126, PT ;  /* 0xc2fc00001a00780b */ /* 0x000fe20003fae000 */
[--C-:B------:R-:W-:Y:S01]  /*4f90*/  FFMA R59, R59, UR25, -R29.reuse ;  /* 0x000000193b3b7c23 */ /* 0x100fe2000800081d */
[--C-:B------:R-:W-:Y:S01]  /*4fa0*/  FFMA R63, R63, UR25, -R29.reuse ;  /* 0x000000193f3f7c23 */ /* 0x100fe2000800081d */
[----:B------:R-:W2:Y:S01]  /*4fb0*/  MUFU.EX2 R60, R60 ;  /* 0x0000003c003c7308 */ /* 0x000ea20000000800 */
[--C-:B------:R-:W-:Y:S01]  /*4fc0*/  FFMA R67, R67, UR25, -R29.reuse ;  /* 0x0000001943437c23 */ /* 0x100fe2000800081d */
[----:B------:R-:W-:Y:S01]  /*4fd0*/  @!P4 FMUL R25, R25, 0.5 ;  /* 0x3f0000001919c820 */ /* 0x000fe20000400000 */
[--C-:B------:R-:W-:Y:S01]  /*4fe0*/  FFMA R75, R75, UR25, -R29.reuse ;  /* 0x000000194b4b7c23 */ /* 0x100fe2000800081d */
        /* <DEDUP_REMOVED lines=9> */
[----:B------:R-:W-:Y:S01]  /*5080*/  FFMA R87, R87, UR25, -R29 ;  /* 0x0000001957577c23 */ /* 0x000fe2000800081d */
[----:B------:R-:W-:Y:S01]  /*5090*/  FMUL R81, R81, UR25 ;  /* 0x0000001951517c20 */ /* 0x000fe20008400000 */
[----:B------:R-:W-:Y:S01]  /*50a0*/  F2FP.F16.F32.PACK_AB R24, R15, R24 ;  /* 0x000000180f18723e */ /* 0x000fe200000000ff */
[----:B------:R-:W1:Y:S01]  /*50b0*/  MUFU.EX2 R25, R25 ;  /* 0x0000001900197308 */ /* 0x000e620000000800 */
[----:B--2---:R-:W-:Y:S01]  /*50c0*/  @!P3 FMUL R60, R60, R60 ;  /* 0x0000003c3c3cb220 */ /* 0x004fe20000400000 */
[----:B------:R-:W-:-:S05]  /*50d0*/  FSETP.GEU.AND P3, PT, R34, -126, PT ;  /* 0xc2fc00002200780b */ /* 0x000fca0003f6e000 */
[----:B------:R-:W-:Y:S01]  /*50e0*/  @!P6 FMUL R27, R27, 0.5 ;  /* 0x3f0000001b1be820 */ /* 0x000fe20000400000 */
[----:B------:R2:W4:Y:S01]  /*50f0*/  MUFU.EX2 R30, R26 ;  /* 0x0000001a001e7308 */ /* 0x0005220000000800 */
[----:B---3--:R-:W-:Y:S01]  /*5100*/  @!P2 FMUL R77, R77, R77 ;  /* 0x0000004d4d4da220 */ /* 0x008fe20000400000 */
[----:B------:R-:W-:-:S05]  /*5110*/  FSETP.GEU.AND P2, PT, R31, -126, PT ;  /* 0xc2fc00001f00780b */ /* 0x000fca0003f4e000 */
[----:B------:R-:W-:Y:S01]  /*5120*/  @!P3 FMUL R34, R34, 0.5 ;  /* 0x3f0000002222b820 */ /* 0x000fe20000400000 */
[----:B------:R-:W3:Y:S01]  /*5130*/  MUFU.EX2 R27, R27 ;  /* 0x0000001b001b7308 */ /* 0x000ee20000000800 */
[----:B--2---:R-:W-:Y:S01]  /*5140*/  FFMA R26, R39, UR25, -R29 ;  /* 0x00000019271a7c23 */ /* 0x004fe2000800081d */
[----:B-1----:R-:W-:Y:S01]  /*5150*/  @!P4 FMUL R25, R25, R25 ;  /* 0x000000191919c220 */ /* 0x002fe20000400000 */
[----:B------:R-:W-:-:S04]  /*5160*/  FSETP.GEU.AND P4, PT, R33, -126, PT ;  /* 0xc2fc00002100780b */ /* 0x000fc80003f8e000 */
[----:B------:R-:W-:Y:S01]  /*5170*/  @!P2 FMUL R31, R31, 0.5 ;  /* 0x3f0000001f1fa820 */ /* 0x000fe20000400000 */
[----:B------:R1:W2:Y:S01]  /*5180*/  MUFU.EX2 R35, R34 ;  /* 0x0000002200237308 */ /* 0x0002a20000000800 */
[----:B----4-:R-:W-:Y:S01]  /*5190*/  @!P5 FMUL R30, R30, R30 ;  /* 0x0000001e1e1ed220 */ /* 0x010fe20000400000 */
[----:B------:R-:W-:-:S06]  /*51a0*/  FSETP.GEU.AND P5, PT, R38, -126, PT ;  /* 0xc2fc00002600780b */ /* 0x000fcc0003fae000 */
[----:B------:R4:W5:Y:S01]  /*51b0*/  MUFU.EX2 R68, R31 ;  /* 0x0000001f00447308 */ /* 0x0009620000000800 */
[----:B---3--:R-:W-:Y:S01]  /*51c0*/  @!P6 FMUL R27, R27, R27 ;  /* 0x0000001b1b1be220 */ /* 0x008fe20000400000 */
[----:B------:R-:W-:Y:S01]  /*51d0*/  FSETP.GEU.AND P6, PT, R26, -126, PT ;  /* 0xc2fc00001a00780b */ /* 0x000fe20003fce000 */
[----:B------:R-:W-:Y:S01]  /*51e0*/  @!P4 FMUL R33, R33, 0.5 ;  /* 0x3f0000002121c820 */ /* 0x000fe20000400000 */
[----:B-1----:R-:W-:-:S03]  /*51f0*/  FFMA R34, R51, UR25, -R29 ;  /* 0x0000001933227c23 */ /* 0x002fc6000800081d */
[----:B------:R-:W-:Y:S01]  /*5200*/  @!P5 FMUL R38, R38, 0.5 ;  /* 0x3f0000002626d820 */ /* 0x000fe20000400000 */
[----:B------:R1:W3:Y:S01]  /*5210*/  MUFU.EX2 R72, R33 ;  /* 0x0000002100487308 */ /* 0x0002e20000000800 */
[----:B----4-:R-:W-:Y:S01]  /*5220*/  FFMA R31, R43, UR25, -R29 ;  /* 0x000000192b1f7c23 */ /* 0x010fe2000800081d */
[----:B--2---:R-:W-:-:S04]  /*5230*/  @!P3 FMUL R35, R35, R35 ;  /* 0x000000232323b220 */ /* 0x004fc80000400000 */
[----:B------:R-:W-:Y:S01]  /*5240*/  FSETP.GEU.AND P3, PT, R31, -126, PT ;  /* 0xc2fc00001f00780b */ /* 0x000fe20003f6e000 */
[----:B------:R-:W-:Y:S01]  /*5250*/  @!P6 FMUL R26, R26, 0.5 ;  /* 0x3f0000001a1ae820 */ /* 0x000fe20000400000 */
[----:B------:R2:W4:Y:S01]  /*5260*/  MUFU.EX2 R39, R38 ;  /* 0x0000002600277308 */ /* 0x0005220000000800 */
[----:B-1----:R-:W-:Y:S01]  /*5270*/  FFMA R33, R47, UR25, -R29 ;  /* 0x000000192f217c23 */ /* 0x002fe2000800081d */
[----:B-----5:R-:W-:Y:S01]  /*5280*/  @!P2 FMUL R68, R68, R68 ;  /* 0x000000444444a220 */ /* 0x020fe20000400000 */
[----:B------:R-:W-:-:S05]  /*5290*/  FSETP.GEU.AND P2, PT, R42, -126, PT ;  /* 0xc2fc00002a00780b */ /* 0x000fca0003f4e000 */
[----:B------:R1:W5:Y:S01]  /*52a0*/  MUFU.EX2 R76, R26 ;  /* 0x0000001a004c7308 */ /* 0x0003620000000800 */
[----:B---3--:R-:W-:Y:S01]  /*52b0*/  @!P4 FMUL R72, R72, R72 ;  /* 0x000000484848c220 */ /* 0x008fe20000400000 */
[----:B------:R-:W-:Y:S01]  /*52c0*/  FSETP.GEU.AND P4, PT, R46, -126, PT ;  /* 0xc2fc00002e00780b */ /* 0x000fe20003f8e000 */
[----:B------:R-:W-:Y:S01]  /*52d0*/  @!P3 FMUL R31, R31, 0.5 ;  /* 0x3f0000001f1fb820 */ /* 0x000fe20000400000 */
[----:B--2---:R-:W-:-:S04]  /*52e0*/  FFMA R38, R55, UR25, -R29 ;  /* 0x0000001937267c23 */ /* 0x004fc8000800081d */
[----:B------:R2:W3:Y:S01]  /*52f0*/  MUFU.EX2 R80, R31 ;  /* 0x0000001f00507308 */ /* 0x0004e20000000800 */
[----:B-1----:R-:W-:Y:S01]  /*5300*/  FFMA R26, R50, UR25, -R29 ;  /* 0x00000019321a7c23 */ /* 0x002fe2000800081d */
[----:B----4-:R-:W-:Y:S01]  /*5310*/  @!P5 FMUL R39, R39, R39 ;  /* 0x000000272727d220 */ /* 0x010fe20000400000 */
[----:B------:R-:W-:Y:S01]  /*5320*/  FSETP.GEU.AND P5, PT, R33, -126, PT ;  /* 0xc2fc00002100780b */ /* 0x000fe20003fae000 */
[----:B------:R-:W-:-:S03]  /*5330*/  @!P2 FMUL R42, R42, 0.5 ;  /* 0x3f0000002a2aa820 */ /* 0x000fc60000400000 */
[----:B------:R-:W-:Y:S01]  /*5340*/  @!P4 FMUL R46, R46, 0.5 ;  /* 0x3f0000002e2ec820 */ /* 0x000fe20000400000 */
[----:B------:R-:W1:Y:S01]  /*5350*/  MUFU.EX2 R43, R42 ;  /* 0x0000002a002b7308 */ /* 0x000e620000000800 */
[----:B-----5:R-:W-:Y:S01]  /*5360*/  @!P6 FMUL R76, R76, R76 ;  /* 0x0000004c4c4ce220 */ /* 0x020fe20000400000 */
[----:B------:R-:W-:Y:S01]  /*5370*/  FSETP.GEU.AND P6, PT, R26, -126, PT ;  /* 0xc2fc00001a00780b */ /* 0x000fe20003fce000 */
[----:B--2---:R-:W-:-:S05]  /*5380*/  FFMA R31, R54, UR25, -R29 ;  /* 0x00000019361f7c23 */ /* 0x004fca000800081d */
[----:B------:R-:W-:Y:S01]  /*5390*/  @!P5 FMUL R33, R33, 0.5 ;  /* 0x3f0000002121d820 */ /* 0x000fe20000400000 */
[----:B------:R-:W2:Y:S01]  /*53a0*/  MUFU.EX2 R47, R46 ;  /* 0x0000002e002f7308 */ /* 0x000ea20000000800 */
[----:B---3--:R-:W-:Y:S01]  /*53b0*/  @!P3 FMUL R80, R80, R80 ;  /* 0x000000505050b220 */ /* 0x008fe20000400000 */
[----:B------:R-:W-:-:S04]  /*53c0*/  FSETP.GEU.AND P3, PT, R31, -126, PT ;  /* 0xc2fc00001f00780b */ /* 0x000fc80003f6e000 */
[----:B------:R-:W-:Y:S02]  /*53d0*/  @!P6 FMUL R26, R26, 0.5 ;  /* 0x3f0000001a1ae820 */ /* 0x000fe40000400000 */
[----:B------:R3:W4:Y:S01]  /*53e0*/  MUFU.EX2 R50, R33 ;  /* 0x0000002100327308 */ /* 0x0007220000000800 */
[----:B-1----:R-:W-:Y:S01]  /*53f0*/  @!P2 FMUL R43, R43, R43 ;  /* 0x0000002b2b2ba220 */ /* 0x002fe20000400000 */
[----:B------:R-:W-:-:S05]  /*5400*/  FSETP.GEU.AND P2, PT, R34, -126, PT ;  /* 0xc2fc00002200780b */ /* 0x000fca0003f4e000 */
[----:B------:R-:W-:Y:S01]  /*5410*/  @!P3 FMUL R31, R31, 0.5 ;  /* 0x3f0000001f1fb820 */ /* 0x000fe20000400000 */
[----:B------:R1:W5:Y:S01]  /*5420*/  MUFU.EX2 R51, R26 ;  /* 0x0000001a00337308 */ /* 0x0003620000000800 */
[----:B---3--:R-:W-:Y:S01]  /*5430*/  FFMA R33, R58, UR25, -R29 ;  /* 0x000000193a217c23 */ /* 0x008fe2000800081d */
[----:B--2---:R-:W-:Y:S01]  /*5440*/  @!P4 FMUL R47, R47, R47 ;  /* 0x0000002f2f2fc220 */ /* 0x004fe20000400000 */
[----:B------:R-:W-:-:S04]  /*5450*/  FSETP.GEU.AND P4, PT, R38, -126, PT ;  /* 0xc2fc00002600780b */ /* 0x000fc80003f8e000 */
[----:B------:R-:W-:Y:S01]  /*5460*/  @!P2 FMUL R34, R34, 0.5 ;  /* 0x3f0000002222a820 */ /* 0x000fe20000400000 */
[----:B------:R2:W3:Y:S01]  /*5470*/  MUFU.EX2 R55, R31 ;  /* 0x0000001f00377308 */ /* 0x0004e20000000800 */
[----:B----4-:R-:W-:Y:S01]  /*5480*/  @!P5 FMUL R50, R50, R50 ;  /* 0x000000323232d220 */ /* 0x010fe20000400000 */
[----:B------:R-:W-:Y:S01]  /*5490*/  FSETP.GEU.AND P5, PT, R33, -126, PT ;  /* 0xc2fc00002100780b */ /* 0x000fe20003fae000 */
[----:B-1----:R-:W-:-:S05]  /*54a0*/  FFMA R26, R62, UR25, -R29 ;  /* 0x000000193e1a7c23 */ /* 0x002fca000800081d */
[----:B------:R-:W-:Y:S01]  /*54b0*/  @!P4 FMUL R38, R38, 0.5 ;  /* 0x3f0000002626c820 */ /* 0x000fe20000400000 */
[----:B-----5:R-:W-:Y:S01]  /*54c0*/  @!P6 FMUL R51, R51, R51 ;  /* 0x000000333333e220 */ /* 0x020fe20000400000 */
[----:B------:R-:W-:Y:S01]  /*54d0*/  FSETP.GEU.AND P6, PT, R59, -126, PT ;  /* 0xc2fc00003b00780b */ /* 0x000fe20003fce000 */
[----:B------:R1:W4:Y:S01]  /*54e0*/  MUFU.EX2 R54, R34 ;  /* 0x0000002200367308 */ /* 0x0003220000000800 */
[----:B--2---:R-:W-:-:S03]  /*54f0*/  FFMA R31, R66, UR25, -R29 ;  /* 0x00000019421f7c23 */ /* 0x004fc6000800081d */
[----:B------:R-:W-:Y:S01]  /*5500*/  @!P5 FMUL R33, R33, 0.5 ;  /* 0x3f0000002121d820 */ /* 0x000fe20000400000 */
[----:B---3--:R-:W-:Y:S01]  /*5510*/  @!P3 FMUL R55, R55, R55 ;  /* 0x000000373737b220 */ /* 0x008fe20000400000 */
[----:B------:R-:W-:Y:S02]  /*5520*/  FSETP.GEU.AND P3, PT, R63, -126, PT ;  /* 0xc2fc00003f00780b */ /* 0x000fe40003f6e000 */
[----:B------:R2:W3:Y:S01]  /*5530*/  MUFU.EX2 R58, R38 ;  /* 0x00000026003a7308 */ /* 0x0004e20000000800 */
[----:B-1----:R-:W-:-:S03]  /*5540*/  FFMA R34, R78, UR25, -R29 ;  /* 0x000000194e227c23 */ /* 0x002fc6000800081d */
[----:B------:R-:W-:-:S04]  /*5550*/  @!P6 FMUL R59, R59, 0.5 ;  /* 0x3f0000003b3be820 */ /* 0x000fc80000400000 */
[----:B------:R1:W5:Y:S01]  /*5560*/  MUFU.EX2 R62, R33 ;  /* 0x00000021003e7308 */ /* 0x0003620000000800 */
[----:B----4-:R-:W-:Y:S01]  /*5570*/  @!P2 FMUL R54, R54, R54 ;  /* 0x000000363636a220 */ /* 0x010fe20000400000 */
[----:B------:R-:W-:Y:S01]  /*5580*/  FSETP.GEU.AND P2, PT, R26, -126, PT ;  /* 0xc2fc00001a00780b */ /* 0x000fe20003f4e000 */
[----:B--2---:R-:W-:Y:S01]  /*5590*/  FADD R38, R36, R73 ;  /* 0x0000004924267221 */ /* 0x004fe20000000000 */
[----:B------:R-:W-:Y:S01]  /*55a0*/  @!P3 FMUL R63, R63, 0.5 ;  /* 0x3f0000003f3fb820 */ /* 0x000fe20000400000 */
[----:B------:R-:W-:Y:S02]  /*55b0*/  F2FP.F16.F32.PACK_AB R36, R41, R36 ;  /* 0x000000242924723e */ /* 0x000fe400000000ff */
[----:B------:R-:W-:Y:S01]  /*55c0*/  FADD R38, R13, R38 ;  /* 0x000000260d267221 */ /* 0x000fe20000000000 */
[----:B------:R-:W2:Y:S01]  /*55d0*/  MUFU.EX2 R59, R59 ;  /* 0x0000003b003b7308 */ /* 0x000ea20000000800 */
[----:B-1----:R-:W-:Y:S01]  /*55e0*/  FFMA R33, R70, UR25, -R29 ;  /* 0x0000001946217c23 */ /* 0x002fe2000800081d */
[----:B---3--:R-:W-:Y:S01]  /*55f0*/  @!P4 FMUL R58, R58, R58 ;  /* 0x0000003a3a3ac220 */ /* 0x008fe20000400000 */
[----:B------:R-:W-:Y:S01]  /*5600*/  FSETP.GEU.AND P4, PT, R31, -126, PT ;  /* 0xc2fc00001f00780b */ /* 0x000fe20003f8e000 */
[----:B------:R-:W-:-:S03]  /*5610*/  FADD R13, R12, R61 ;  /* 0x0000003d0c0d7221 */ /* 0x000fc60000000000 */
[----:B------:R-:W-:Y:S01]  /*5620*/  @!P2 FMUL R26, R26, 0.5 ;  /* 0x3f0000001a1aa820 */ /* 0x000fe20000400000 */
[----:B------:R-:W1:Y:S01]  /*5630*/  MUFU.EX2 R63, R63 ;  /* 0x0000003f003f7308 */ /* 0x000e620000000800 */
[----:B-----5:R-:W-:Y:S01]  /*5640*/  @!P5 FMUL R62, R62, R62 ;  /* 0x0000003e3e3ed220 */ /* 0x020fe20000400000 */
[----:B------:R-:W-:-:S06]  /*5650*/  FSETP.GEU.AND P5, PT, R67, -126, PT ;  /* 0xc2fc00004300780b */ /* 0x000fcc0003fae000 */
[----:B------:R-:W-:Y:S01]  /*5660*/  @!P4 FMUL R31, R31, 0.5 ;  /* 0x3f0000001f1fc820 */ /* 0x000fe20000400000 */
[----:B--2---:R-:W-:Y:S01]  /*5670*/  @!P6 FMUL R59, R59, R59 ;  /* 0x0000003b3b3be220 */ /* 0x004fe20000400000 */
[----:B------:R-:W-:Y:S01]  /*5680*/  FSETP.GEU.AND P6, PT, R33, -126, PT ;  /* 0xc2fc00002100780b */ /* 0x000fe20003fce000 */
[----:B------:R2:W3:Y:S04]  /*5690*/  MUFU.EX2 R66, R26 ;  /* 0x0000001a00427308 */ /* 0x0004e80000000800 */
[----:B------:R-:W-:Y:S01]  /*56a0*/  @!P5 FMUL R67, R67, 0.5 ;  /* 0x3f0000004343d820 */ /* 0x000fe20000400000 */
[----:B-1----:R-:W-:-:S03]  /*56b0*/  @!P3 FMUL R63, R63, R63 ;  /* 0x0000003f3f3fb220 */ /* 0x002fc60000400000 */
[----:B------:R-:W1:Y:S01]  /*56c0*/  MUFU.EX2 R70, R31 ;  /* 0x0000001f00467308 */ /* 0x000e620000000800 */
[----:B--2---:R-:W-:Y:S01]  /*56d0*/  FFMA R26, R74, UR25, -R29 ;  /* 0x000000194a1a7c23 */ /* 0x004fe2000800081d */
[----:B------:R-:W-:Y:S01]  /*56e0*/  FADD R29, R41, R56 ;  /* 0x00000038291d7221 */ /* 0x000fe20000000000 */
[----:B------:R-:W-:Y:S01]  /*56f0*/  F2FP.F16.F32.PACK_AB R41, R59, R62 ;  /* 0x0000003e3b29723e */ /* 0x000fe200000000ff */
[----:B------:R-:W-:Y:S02]  /*5700*/  @!P6 FMUL R33, R33, 0.5 ;  /* 0x3f0000002121e820 */ /* 0x000fe40000400000 */
[----:B------:R-:W-:Y:S02]  /*5710*/  FSETP.GEU.AND P3, PT, R26, -126, PT ;  /* 0xc2fc00001a00780b */ /* 0x000fe40003f6e000 */
[----:B------:R-:W2:Y:S01]  /*5720*/  MUFU.EX2 R74, R33 ;  /* 0x00000021004a7308 */ /* 0x000ea20000000800 */
[----:B---3--:R-:W-:Y:S01]  /*5730*/  @!P2 FMUL R66, R66, R66 ;  /* 0x000000424242a220 */ /* 0x008fe20000400000 */
[----:B------:R-:W-:-:S06]  /*5740*/  FSETP.GEU.AND P2, PT, R71, -126, PT ;  /* 0xc2fc00004700780b */ /* 0x000fcc0003f4e000 */
[----:B------:R-:W3:Y:S01]  /*5750*/  MUFU.EX2 R67, R67 ;  /* 0x0000004300437308 */ /* 0x000ee20000000800 */
[----:B-1----:R-:W-:Y:S01]  /*5760*/  @!P4 FMUL R70, R70, R70 ;  /* 0x000000464646c220 */ /* 0x002fe20000400000 */
[----:B------:R-:W-:Y:S01]  /*5770*/  FSETP.GEU.AND P4, PT, R75, -126, PT ;  /* 0xc2fc00004b00780b */ /* 0x000fe20003f8e000 */
[----:B------:R-:W-:Y:S02]  /*5780*/  @!P3 FMUL R26, R26, 0.5 ;  /* 0x3f0000001a1ab820 */ /* 0x000fe40000400000 */
[----:B------:R-:W-:Y:S02]  /*5790*/  FADD R84, R35, R70 ;  /* 0x0000004623547221 */ /* 0x000fe40000000000 */
[----:B------:R-:W-:Y:S01]  /*57a0*/  @!P2 FMUL R71, R71, 0.5 ;  /* 0x3f0000004747a820 */ /* 0x000fe20000400000 */
[----:B------:R1:W4:Y:S01]  /*57b0*/  MUFU.EX2 R78, R26 ;  /* 0x0000001a004e7308 */ /* 0x0003220000000800 */
[----:B--2---:R-:W-:Y:S01]  /*57c0*/  @!P6 FMUL R74, R74, R74 ;  /* 0x0000004a4a4ae220 */ /* 0x004fe20000400000 */
[----:B------:R-:W-:-:S05]  /*57d0*/  FSETP.GEU.AND P6, PT, R82, -126, PT ;  /* 0xc2fc00005200780b */ /* 0x000fca0003fce000 */
[----:B------:R-:W-:Y:S01]  /*57e0*/  @!P4 FMUL R75, R75, 0.5 ;  /* 0x3f0000004b4bc820 */ /* 0x000fe20000400000 */
[----:B------:R-:W2:Y:S01]  /*57f0*/  MUFU.EX2 R71, R71 ;  /* 0x0000004700477308 */ /* 0x000ea20000000800 */
[----:B---3--:R-:W-:Y:S01]  /*5800*/  @!P5 FMUL R67, R67, R67 ;  /* 0x000000434343d220 */ /* 0x008fe20000400000 */
[----:B------:R-:W-:Y:S01]  /*5810*/  FSETP.GEU.AND P5, PT, R34, -126, PT ;  /* 0xc2fc00002200780b */ /* 0x000fe20003fae000 */
[----:B-1----:R-:W-:Y:S01]  /*5820*/  FADD R26, R32, R65 ;  /* 0x00000041201a7221 */ /* 0x002fe20000000000 */
[----:B------:R-:W-:-:S03]  /*5830*/  F2FP.F16.F32.PACK_AB R32, R23, R32 ;  /* 0x000000201720723e */ /* 0x000fc600000000ff */
[----:B------:R-:W-:Y:S01]  /*5840*/  @!P6 FMUL R82, R82, 0.5 ;  /* 0x3f0000005252e820 */ /* 0x000fe20000400000 */
[----:B------:R-:W1:Y:S01]  /*5850*/  MUFU.EX2 R75, R75 ;  /* 0x0000004b004b7308 */ /* 0x000e620000000800 */
[----:B----4-:R-:W-:Y:S01]  /*5860*/  @!P3 FMUL R78, R78, R78 ;  /* 0x0000004e4e4eb220 */ /* 0x010fe20000400000 */
[----:B------:R-:W-:Y:S01]  /*5870*/  FSETP.GEU.AND P3, PT, R83, -126, PT ;  /* 0xc2fc00005300780b */ /* 0x000fe20003f6e000 */
[----:B------:R-:W-:Y:S01]  /*5880*/  FADD R31, R11, R26 ;  /* 0x0000001a0b1f7221 */ /* 0x000fe20000000000 */
[----:B------:R-:W-:Y:S01]  /*5890*/  FADD R11, R15, R40 ;  /* 0x000000280f0b7221 */ /* 0x000fe20000000000 */
[----:B------:R-:W-:Y:S01]  /*58a0*/  FADD R26, R19, R44 ;  /* 0x0000002c131a7221 */ /* 0x000fe20000000000 */
[----:B------:R-:W-:Y:S01]  /*58b0*/  FADD R120, R43, R78 ;  /* 0x0000004e2b787221 */ /* 0x000fe20000000000 */
[----:B------:R-:W-:Y:S01]  /*58c0*/  @!P5 FMUL R34, R34, 0.5 ;  /* 0x3f0000002222d820 */ /* 0x000fe20000400000 */
[----:B------:R-:W3:Y:S01]  /*58d0*/  MUFU.EX2 R82, R82 ;  /* 0x0000005200527308 */ /* 0x000ee20000000800 */
[----:B------:R-:W-:Y:S01]  /*58e0*/  FADD R42, R26, R29 ;  /* 0x0000001d1a2a7221 */ /* 0x000fe20000000000 */
[----:B------:R-:W-:Y:S01]  /*58f0*/  FADD R26, R16, R69 ;  /* 0x00000045101a7221 */ /* 0x000fe20000000000 */
[----:B--2---:R-:W-:Y:S01]  /*5900*/  @!P2 FMUL R71, R71, R71 ;  /* 0x000000474747a220 */ /* 0x004fe20000400000 */
[----:B------:R-:W-:Y:S01]  /*5910*/  FSETP.GEU.AND P2, PT, R81, -126, PT ;  /* 0xc2fc00005100780b */ /* 0x000fe20003f4e000 */
[----:B------:R-:W-:Y:S01]  /*5920*/  FADD R31, R31, R38 ;  /* 0x000000261f1f7221 */ /* 0x000fe20000000000 */
[----:B------:R-:W-:Y:S01]  /*5930*/  F2FP.F16.F32.PACK_AB R38, R45, R18 ;  /* 0x000000122d26723e */ /* 0x000fe200000000ff */
[----:B------:R-:W-:Y:S01]  /*5940*/  @!P3 FMUL R83, R83, 0.5 ;  /* 0x3f0000005353b820 */ /* 0x000fe20000400000 */
[----:B------:R2:W4:Y:S01]  /*5950*/  MUFU.EX2 R64, R34 ;  /* 0x0000002200407308 */ /* 0x0005220000000800 */
[----:B-1----:R-:W-:Y:S01]  /*5960*/  @!P4 FMUL R75, R75, R75 ;  /* 0x0000004b4b4bc220 */ /* 0x002fe20000400000 */
[----:B------:R-:W-:-:S02]  /*5970*/  FSETP.GEU.AND P4, PT, R79, -126, PT ;  /* 0xc2fc00004f00780b */ /* 0x000fc40003f8e000 */
[----:B------:R-:W-:Y:S01]  /*5980*/  F2FP.F16.F32.PACK_AB R40, R40, R49 ;  /* 0x000000312828723e */ /* 0x000fe200000000ff */
[----:B------:R-:W-:Y:S01]  /*5990*/  FADD R85, R80, R75 ;  /* 0x0000004b50557221 */ /* 0x000fe20000000000 */
[----:B------:R-:W-:Y:S02]  /*59a0*/  F2FP.F16.F32.PACK_AB R44, R44, R57 ;  /* 0x000000392c2c723e */ /* 0x000fe400000000ff */
[----:B------:R-:W1:Y:S01]  /*59b0*/  MUFU.EX2 R83, R83 ;  /* 0x0000005300537308 */ /* 0x000e620000000800 */
[----:B---3--:R-:W-:Y:S01]  /*59c0*/  @!P6 FMUL R82, R82, R82 ;  /* 0x000000525252e220 */ /* 0x008fe20000400000 */
[----:B------:R-:W-:Y:S01]  /*59d0*/  FSETP.GEU.AND P6, PT, R87, -126, PT ;  /* 0xc2fc00005700780b */ /* 0x000fe20003fce000 */
[----:B--2---:R-:W-:Y:S01]  /*59e0*/  FADD R34, R23, R48 ;  /* 0x0000003017227221 */ /* 0x004fe20000000000 */
[----:B------:R-:W-:Y:S01]  /*59f0*/  @!P2 FMUL R81, R81, 0.5 ;  /* 0x3f0000005151a820 */ /* 0x000fe20000400000 */
[----:B------:R-:W-:Y:S01]  /*5a00*/  FADD R121, R51, R82 ;  /* 0x0000005233797221 */ /* 0x000fe20000000000 */
[----:B------:R-:W-:Y:S01]  /*5a10*/  F2FP.F16.F32.PACK_AB R48, R48, R65 ;  /* 0x000000413030723e */ /* 0x000fe200000000ff */
[----:B------:R-:W-:Y:S01]  /*5a20*/  @!P4 FMUL R79, R79, 0.5 ;  /* 0x3f0000004f4fc820 */ /* 0x000fe20000400000 */
[----:B------:R-:W-:Y:S01]  /*5a30*/  FADD R33, R11, R34 ;  /* 0x000000220b217221 */ /* 0x000fe20000000000 */
[----:B----4-:R-:W-:Y:S01]  /*5a40*/  @!P5 FMUL R64, R64, R64 ;  /* 0x000000404040d220 */ /* 0x010fe20000400000 */
[----:B------:R-:W-:Y:S01]  /*5a50*/  FSETP.GEU.AND P5, PT, R86, -126, PT ;  /* 0xc2fc00005600780b */ /* 0x000fe20003fae000 */
[----:B------:R-:W-:Y:S01]  /*5a60*/  FADD R11, R10, R53 ;  /* 0x000000350a0b7221 */ /* 0x000fe20000000000 */
[----:B------:R-:W-:Y:S01]  /*5a70*/  FADD R34, R18, R77 ;  /* 0x0000004d12227221 */ /* 0x000fe20000000000 */
[----:B------:R-:W2:Y:S01]  /*5a80*/  MUFU.EX2 R79, R79 ;  /* 0x0000004f004f7308 */ /* 0x000ea20000000800 */
[----:B------:R-:W-:Y:S01]  /*5a90*/  FADD R127, R84, R121 ;  /* 0x00000079547f7221 */ /* 0x000fe20000000000 */
[----:B------:R-:W-:Y:S01]  /*5aa0*/  @!P6 FMUL R87, R87, 0.5 ;  /* 0x3f0000005757e820 */ /* 0x000fe20000400000 */
[----:B------:R-:W-:Y:S01]  /*5ab0*/  FADD R29, R11, R26 ;  /* 0x0000001a0b1d7221 */ /* 0x000fe20000000000 */
[----:B-1----:R-:W-:Y:S01]  /*5ac0*/  @!P3 FMUL R83, R83, R83 ;  /* 0x000000535353b220 */ /* 0x002fe20000400000 */
[----:B------:R-:W-:Y:S01]  /*5ad0*/  FSETP.GEU.AND P3, PT, R14, -126, PT ;  /* 0xc2fc00000e00780b */ /* 0x000fe20003f6e000 */
[----:B------:R-:W-:Y:S01]  /*5ae0*/  FADD R11, R17, R20 ;  /* 0x00000014110b7221 */ /* 0x000fe20000000000 */
[----:B------:R-:W-:Y:S01]  /*5af0*/  FADD R26, R37, R52 ;  /* 0x00000034251a7221 */ /* 0x000fe20000000000 */
[----:B------:R-:W1:Y:S01]  /*5b00*/  MUFU.EX2 R87, R87 ;  /* 0x0000005700577308 */ /* 0x000e620000000800 */
[----:B------:R-:W-:Y:S01]  /*5b10*/  FADD R46, R13, R34 ;  /* 0x000000220d2e7221 */ /* 0x000fe20000000000 */
[----:B------:R-:W-:Y:S01]  /*5b20*/  @!P5 FMUL R86, R86, 0.5 ;  /* 0x3f0000005656d820 */ /* 0x000fe20000400000 */
[----:B------:R-:W-:Y:S01]  /*5b30*/  FADD R13, R21, R22 ;  /* 0x00000016150d7221 */ /* 0x000fe20000000000 */
[----:B------:R-:W-:Y:S01]  /*5b40*/  FADD R34, R45, R60 ;  /* 0x0000003c2d227221 */ /* 0x000fe20000000000 */
[----:B------:R-:W-:Y:S01]  /*5b50*/  FADD R26, R11, R26 ;  /* 0x0000001a0b1a7221 */ /* 0x000fe20000000000 */
[----:B------:R-:W-:Y:S01]  /*5b60*/  FADD R11, R25, R62 ;  /* 0x0000003e190b7221 */ /* 0x000fe20000000000 */
[----:B------:R-:W-:Y:S01]  /*5b70*/  FADD R84, R47, R64 ;  /* 0x000000402f547221 */ /* 0x000fe20000000000 */
[----:B------:R-:W3:Y:S01]  /*5b80*/  MUFU.EX2 R86, R86 ;  /* 0x0000005600567308 */ /* 0x000ee20000000800 */
        /* <DEDUP_REMOVED lines=8> */
[----:B--2---:R-:W-:Y:S01]  /*5c10*/  @!P4 FMUL R79, R79, R79 ;  /* 0x0000004f4f4fc220 */ /* 0x004fe20000400000 */
[----:B-1----:R-:W-:Y:S01]  /*5c20*/  @!P6 FMUL R87, R87, R87 ;  /* 0x000000575757e220 */ /* 0x002fe20000400000 */
[----:B------:R-:W-:Y:S01]  /*5c30*/  FADD R125, R11, R84 ;  /* 0x000000540b7d7221 */ /* 0x000fe20000000000 */
[----:B------:R-:W-:Y:S01]  /*5c40*/  FADD R129, R34, R85 ;  /* 0x0000005522817221 */ /* 0x000fe20000000000 */
[----:B------:R-:W1:Y:S01]  /*5c50*/  MUFU.EX2 R11, R14 ;  /* 0x0000000e000b7308 */ /* 0x000e620000000800 */
[----:B------:R-:W-:Y:S01]  /*5c60*/  FADD R84, R39, R74 ;  /* 0x0000004a27547221 */ /* 0x000fe20000000000 */
[----:B------:R-:W-:Y:S01]  /*5c70*/  FADD R34, R68, R63 ;  /* 0x0000003f44227221 */ /* 0x000fe20000000000 */
[----:B------:R-:W-:Y:S01]  /*5c80*/  FADD R121, R50, R79 ;  /* 0x0000004f32797221 */ /* 0x000fe20000000000 */
[----:B---3--:R-:W-:Y:S01]  /*5c90*/  @!P5 FMUL R86, R86, R86 ;  /* 0x000000565656d220 */ /* 0x008fe20000400000 */
[----:B------:R-:W-:Y:S01]  /*5ca0*/  FADD R85, R76, R71 ;  /* 0x000000474c557221 */ /* 0x000fe20000000000 */
[----:B------:R-:W-:Y:S01]  /*5cb0*/  FADD R120, R58, R87 ;  /* 0x000000573a787221 */ /* 0x000fe20000000000 */
[----:B------:R-:W-:Y:S01]  /*5cc0*/  FADD R34, R34, R121 ;  /* 0x0000007922227221 */ /* 0x000fe20000000000 */
[----:B------:R-:W2:Y:S01]  /*5cd0*/  MUFU.EX2 R14, R81 ;  /* 0x00000051000e7308 */ /* 0x000ea20000000800 */
[----:B------:R-:W-:Y:S01]  /*5ce0*/  FADD R123, R55, R86 ;  /* 0x00000056377b7221 */ /* 0x000fe20000000000 */
        /* <DEDUP_REMOVED lines=13> */
[----:B------:R-:W-:Y:S01]  /*5dc0*/  SHF.L.U32 R13, R9, 0x1f, RZ ;  /* 0x0000001f090d7819 */ /* 0x000fe200000006ff */
[----:B------:R-:W-:Y:S01]  /*5dd0*/  FADD R26, R31, R26 ;  /* 0x0000001a1f1a7221 */ /* 0x000fe20000000000 */
[----:B-1----:R-:W-:Y:S01]  /*5de0*/  @!P3 FMUL R11, R11, R11 ;  /* 0x0000000b0b0bb220 */ /* 0x002fe20000400000 */
[----:B------:R-:W-:Y:S01]  /*5df0*/  FADD R85, R122, R85 ;  /* 0x000000557a557221 */ /* 0x000fe20000000000 */
[----:B--2---:R-:W-:Y:S01]  /*5e00*/  @!P2 FMUL R14, R14, R14 ;  /* 0x0000000e0e0ea220 */ /* 0x004fe20000400000 */
[----:B------:R1:W2:Y:S01]  /*5e10*/  SYNCS.PHASECHK.TRANS64.TRYWAIT P2, [UR6+0x18000], R13 ;  /* 0x0180000dff0075a7 */ /* 0x0002a20008040146 */
[----:B------:R-:W-:Y:S01]  /*5e20*/  F2FP.F16.F32.PACK_AB R29, R72, R35 ;  /* 0x00000023481d723e */ /* 0x000fe200000000ff */
[----:B------:R-:W-:Y:S01]  /*5e30*/  FFMA R4, R11, R4, R26 ;  /* 0x000000040b047223 */ /* 0x000fe2000000001a */
[----:B------:R-:W-:Y:S01]  /*5e40*/  F2FP.F16.F32.PACK_AB R34, R37, R16 ;  /* 0x000000102522723e */ /* 0x000fe200000000ff */
[----:B------:R-:W-:Y:S01]  /*5e50*/  FFMA R3, R14, R3, R85 ;  /* 0x000000030e037223 */ /* 0x000fe20000000055 */
[----:B------:R-:W-:Y:S01]  /*5e60*/  F2FP.F16.F32.PACK_AB R35, R50, R47 ;  /* 0x0000002f3223723e */ /* 0x000fe200000000ff */
[----:B------:R-:W-:Y:S01]  /*5e70*/  FMUL R88, R88, R11 ;  /* 0x0000000b58587220 */ /* 0x000fe20000400000 */
        /* <DEDUP_REMOVED lines=11> */
[-C--:B------:R-:W-:Y:S01]  /*5f30*/  FMUL R100, R100, R11.reuse ;  /* 0x0000000b64647220 */ /* 0x080fe20000400000 */
        /* <DEDUP_REMOVED lines=26> */
[----:B------:R-:W-:-:S02]  /*60e0*/  F2FP.F16.F32.PACK_AB R27, R68, R27 ;  /* 0x0000001b441b723e */ /* 0x000fc400000000ff */
[----:B------:R-:W-:Y:S02]  /*60f0*/  F2FP.F16.F32.PACK_AB R30, R21, R12 ;  /* 0x0000000c151e723e */ /* 0x000fe400000000ff */
        /* <DEDUP_REMOVED lines=10> */
[----:B-12---:R-:W-:Y:S06]  /*61a0*/  @!P0 BRA `(.L_x_27) ;  /* 0x0000000000048947 */ /* 0x006fec0003800000 */
[----:B------:R-:W-:Y:S01]  /*61b0*/  BPT.TRAP 0x1 ;  /* 0x000000040000795c */ /* 0x000fe20000300000 */
.L_x_27:
[----:B------:R-:W-:Y:S05]  /*61c0*/  @P2 BRA `(.L_x_28) ;  /* 0x0000000000082947 */ /* 0x000fea0003800000 */
[----:B------:R-:W1:Y:S02]  /*61d0*/  SYNCS.PHASECHK.TRANS64.TRYWAIT P2, [UR6+0x18000], R13 ;  /* 0x0180000dff0075a7 */ /* 0x000e640008040146 */
[----:B-1----:R-:W-:Y:S05]  /*61e0*/  @!P2 BRA `(.L_x_29) ;  /* 0x0000005c0084a947 */ /* 0x002fea0003800000 */
.L_x_28:
[----:B------:R-:W-:Y:S01]  /*61f0*/  ULEA UR6, UR24, UR20, 0xa ;  /* 0x0000001418067291 */ /* 0x000fe2000f8e503f */
[----:B------:R-:W-:Y:S01]  /*6200*/  WARPGROUP.ARRIVE ;  /* 0x00000000000079c5 */ /* 0x000fe20000000000 */
[----:B------:R-:W-:Y:S01]  /*6210*/  UMOV UR7, 0x40000040 ;  /* 0x4000004000077882 */ /* 0x000fe20000000000 */
[----:B------:R-:W-:Y:S01]  /*6220*/  UMOV UR11, 0x40000040 ;  /* 0x40000040000b7882 */ /* 0x000fe20000000000 */
[----:B------:R-:W-:Y:S01]  /*6230*/  UIADD3 UR10, UR6, 0x80, URZ ;  /* 0x00000080060a7890 */ /* 0x000fe2000fffe03f */
[----:B------:R-:W-:-:S04]  /*6240*/  F2FP.F16.F32.PACK_AB R55, R87, R86 ;  /* 0x000000565737723e */ /* 0x000fc800000000ff */
[----:B------:R-:W-:Y:S01]  /*6250*/  HGMMA.64x64x16.F32 R88, R24, gdesc[UR4].tnspB, R88, gsb0 ;  /* 0x40e0000418587df0 */ /* 0x000fe20008000858 */
[----:B------:R-:W-:Y:S02]  /*6260*/  UMOV UR7, 0x40000040 ;  /* 0x4000004000077882 */ /* 0x000fe40000000000 */
        /* <DEDUP_REMOVED lines=25> */
[----:B------:R-:W-:Y:S01]  /*6400*/  UIADD3 UR6, UR6, 0x380, URZ ;  /* 0x0000038006067890 */ /* 0x000fe2000fffe03f */
[----:B------:R-:W-:Y:S02]  /*6410*/  WARPGROUP.DEPBAR.LE gsb0, 0x0 ;  /* 0x00008000000079c5 */ /* 0x000fe40000010000 */
[----:B------:R-:W-:-:S06]  /*6420*/  WARPGROUP.ARRIVE ;  /* 0x00000000000079c5 */ /* 0x000fcc0000000000 */
[----:B------:R-:W-:Y:S03]  /*6430*/  HGMMA.64x64x16.F32 R88, R48, gdesc[UR8].tnspB, R88, gsb0 ;  /* 0x40e0000830587df0 */ /* 0x000fe60008000858 */
[----:B------:R-:W-:Y:S02]  /*6440*/  WARPGROUP.DEPBAR.LE gsb0, 0x0 ;  /* 0x00008000000079c5 */ /* 0x000fe40000010000 */
[----:B------:R-:W-:-:S06]  /*6450*/  WARPGROUP.ARRIVE ;  /* 0x00000000000079c5 */ /* 0x000fcc0000000000 */
[----:B------:R-:W-:Y:S03]  /*6460*/  HGMMA.64x64x16.F32 R88, R52, gdesc[UR4].tnspB, R88, gsb0 ;  /* 0x40e0000434587df0 */ /* 0x000fe60008000858 */
[----:B------:R-:W-:Y:S02]  /*6470*/  WARPGROUP.DEPBAR.LE gsb0, 0x0 ;  /* 0x00008000000079c5 */ /* 0x000fe40000010000 */
[----:B------:R-:W-:Y:S05]  /*6480*/  @!P0 BRA `(.L_x_30) ;  /* 0x0000000000048947 */ /* 0x000fea0003800000 */
[----:B------:R-:W-:Y:S01]  /*6490*/  BPT.TRAP 0x1 ;  /* 0x000000040000795c */ /* 0x000fe20000300000 */
.L_x_30:
[----:B------:R-:W-:-:S04]  /*64a0*/  ULEA UR6, UR21, UR36, 0x3 ;  /* 0x0000002415067291 */ /* 0x000fc8000f8e183f */
[----:B------:R-:W-:-:S04]  /*64b0*/  UIADD3 UR6, UR6, 0x18028, URZ ;  /* 0x0001802806067890 */ /* 0x000fc8000fffe03f */
[----:B------:R-:W-:-:S09]  /*64c0*/  UPRMT UR6, URZ, 0x654, UR6 ;  /* 0x000006543f067896 */ /* 0x000fd20008000006 */
[----:B------:R-:W-:Y:S01]  /*64d0*/  SYNCS.ARRIVE.TRANS64.RED.A1T0 RZ, [UR6], RZ ;  /* 0x000000ffffff79a7 */ /* 0x000fe20008100406 */
[----:B------:R-:W-:Y:S05]  /*64e0*/  @P1 BRA `(.L_x_31) ;  /* 0x0000000000041947 */ /* 0x000fea0003800000 */
[----:B------:R-:W-:Y:S01]  /*64f0*/  BPT.TRAP 0x1 ;  /* 0x000000040000795c */ /* 0x000fe20000300000 */
.L_x_31:
[----:B------:R-:W-:-:S04]  /*6500*/  UIADD3 UR21, UR21, 0x1, URZ ;  /* 0x0000000115157890 */ /* 0x000fc8000fffe03f */
[----:B------:R-:W-:-:S04]  /*6510*/  UISETP.NE.AND UP0, UPT, UR21, 0x5, UPT ;  /* 0x000000051500788c */ /* 0x000fc8000bf05270 */
[----:B------:R-:W-:Y:S01]  /*6520*/  USEL UR21, UR21, URZ, UP0 ;  /* 0x0000003f15157287 */ /* 0x000fe20008000000 */
[----:B------:R-:W-:Y:S11]  /*6530*/  @!P0 BRA `(.L_x_32) ;  /* 0x0000000000048947 */ /* 0x000ff60003800000 */
[----:B------:R-:W-:Y:S01]  /*6540*/  BPT.TRAP 0x1 ;  /* 0x000000040000795c */ /* 0x000fe20000300000 */
.L_x_32:
[----:B------:R-:W-:-:S04]  /*6550*/  ULEA UR6, UR21, UR36, 0x3 ;  /* 0x0000002415067291 */ /* 0x000fc8000f8e183f */
[----:B------:R-:W-:-:S04]  /*6560*/  UIADD3 UR6, UR6, 0x18028, URZ ;  /* 0x0001802806067890 */ /* 0x000fc8000fffe03f */
[----:B------:R-:W-:-:S09]  /*6570*/  UPRMT UR6, URZ, 0x654, UR6 ;  /* 0x000006543f067896 */ /* 0x000fd20008000006 */
[----:B------:R-:W-:Y:S01]  /*6580*/  SYNCS.ARRIVE.TRANS64.RED.A1T0 RZ, [UR6], RZ ;  /* 0x000000ffffff79a7 */ /* 0x000fe20008100406 */
[----:B------:R-:W-:Y:S05]  /*6590*/  @P1 BRA `(.L_x_33) ;  /* 0x0000000000041947 */ /* 0x000fea0003800000 */
[----:B------:R-:W-:Y:S01]  /*65a0*/  BPT.TRAP 0x1 ;  /* 0x000000040000795c */ /* 0x000fe20000300000 */
.L_x_33:
[----:B------:R-:W-:Y:S01]  /*65b0*/  UIADD3 UR24, UR24, 0x1, URZ ;  /* 0x0000000118187890 */ /* 0x000fe2000fffe03f */
[C---:B------:R-:W-:Y:S01]  /*65c0*/  ISETP.GT.AND P2, PT, R8.reuse, 0x2, PT ;  /* 0x000000020800780c */ /* 0x040fe20003f44270 */
[----:B------:R-:W-:Y:S01]  /*65d0*/  UIADD3 UR21, UR21, 0x1, URZ ;  /* 0x0000000115157890 */ /* 0x000fe2000fffe03f */
[----:B------:R-:W-:Y:S01]  /*65e0*/  VIADD R8, R8, 0xffffffff ;  /* 0xffffffff08087836 */ /* 0x000fe20000000000 */
[----:B------:R-:W-:Y:S01]  /*65f0*/  UISETP.NE.AND UP2, UPT, UR24, 0x5, UPT ;  /* 0x000000051800788c */ /* 0x000fe2000bf45270 */
[----:B------:R-:W-:Y:S01]  /*6600*/  IADD3 R7, R7, 0x80, RZ ;  /* 0x0000008007077810 */ /* 0x000fe20007ffe0ff */
[----:B------:R-:W-:Y:S01]  /*6610*/  UISETP.NE.AND UP0, UPT, UR21, 0x5, UPT ;  /* 0x000000051500788c */ /* 0x000fe2000bf05270 */
[----:B-1----:R-:W-:Y:S01]  /*6620*/  IMAD.MOV.U32 R13, RZ, RZ, R5 ;  /* 0x000000ffff0d7224 */ /* 0x002fe200078e0005 */
[----:B------:R-:W-:Y:S01]  /*6630*/  USEL UR6, URZ, 0x1, UP2 ;  /* 0x000000013f067887 */ /* 0x000fe20009000000 */
[----:B------:R-:W-:Y:S01]  /*6640*/  MOV R11, R6 ;  /* 0x00000006000b7202 */ /* 0x000fe20000000f00 */
[----:B------:R-:W-:-:S02]  /*6650*/  USEL UR21, UR21, URZ, UP0 ;  /* 0x0000003f15157287 */ /* 0x000fc40008000000 */
[----:B------:R-:W-:Y:S02]  /*6660*/  USEL UR24, UR24, URZ, UP2 ;  /* 0x0000003f18187287 */ /* 0x000fe40009000000 */
[----:B------:R-:W-:Y:S01]  /*6670*/  LOP3.LUT R9, R9, UR6, RZ, 0x3c, !PT ;  /* 0x0000000609097c12 */ /* 0x000fe2000f8e3cff */
[----:B------:R-:W-:Y:S09]  /*6680*/  @P2 BRA `(.L_x_34) ;  /* 0xffffffd400cc2947 */ /* 0x000ff2000383ffff */
.L_x_23:
[----:B------:R-:W-:-:S13]  /*6690*/  ISETP.GE.AND P2, PT, R8, 0x1, PT ;  /* 0x000000010800780c */ /* 0x000fda0003f46270 */
[----:B------:R-:W-:Y:S05]  /*66a0*/  @!P2 BRA `(.L_x_35) ;  /* 0x0000003000b8a947 */ /* 0x000fea0003800000 */
[----:B------:R-:W-:Y:S01]  /*66b0*/  IMAD.MOV.U32 R10, RZ, RZ, R5 ;  /* 0x000000ffff0a7224 */ /* 0x000fe200078e0005 */
[----:B------:R-:W-:Y:S01]  /*66c0*/  MOV R11, R6 ;  /* 0x00000006000b7202 */ /* 0x000fe20000000f00 */
[----:B------:R-:W-:-:S06]  /*66d0*/  ULDC UR25, c[0x0][0x604] ;  /* 0x0001810000197ab9 */ /* 0x000fcc0000000800 */
.L_x_46:
[----:B------:R-:W-:Y:S05]  /*66e0*/  @!P0 BRA `(.L_x_36) ;  /* 0x0000000000048947 */ /* 0x000fea0003800000 */
[----:B------:R-:W-:Y:S01]  /*66f0*/  BPT.TRAP 0x1 ;  /* 0x000000040000795c */ /* 0x000fe20000300000 */
.L_x_36:
[----:B------:R-:W-:Y:S01]  /*6700*/  ULEA UR6, UR24, UR36, 0x3 ;  /* 0x0000002418067291 */ /* 0x000fe2000f8e183f */
[----:B------:R-:W-:-:S08]  /*6710*/  SHF.L.U32 R5, R9, 0x1f, RZ ;  /* 0x0000001f09057819 */ /* 0x000fd000000006ff */
[----:B------:R-:W1:Y:S02]  /*6720*/  SYNCS.PHASECHK.TRANS64.TRYWAIT P2, [UR6+0x18000], R5 ;  /* 0x01800005ff0075a7 */ /* 0x000e640008040146 */
[----:B-1----:R-:W-:Y:S05]  /*6730*/  @!P2 BRA `(.L_x_37) ;  /* 0x000000580048a947 */ /* 0x002fea0003800000 */
.L_x_106:
        /* <DEDUP_REMOVED lines=27> */
.L_x_38:
[C---:B-1----:R-:W-:Y:S01]  /*68f0*/  VIADD R5, R7.reuse, 0x1 ;  /* 0x0000000107057836 */ /* 0x042fe20000000000 */
[C---:B------:R-:W-:Y:S01]  /*6900*/  ISETP.GE.AND P2, PT, R0.reuse, R7, PT ;  /* 0x000000070000720c */ /* 0x040fe20003f46270 */
[C---:B------:R-:W-:Y:S01]  /*6910*/  VIADD R17, R7.reuse, 0x9 ;  /* 0x0000000907117836 */ /* 0x040fe20000000000 */
[C---:B------:R-:W-:Y:S01]  /*6920*/  IADD3 R15, R7.reuse, 0x8, RZ ;  /* 0x00000008070f7810 */ /* 0x040fe20007ffe0ff */
[C---:B------:R-:W-:Y:S01]  /*6930*/  VIADD R21, R7.reuse, 0x11 ;  /* 0x0000001107157836 */ /* 0x040fe20000000000 */
[----:B------:R-:W-:Y:S01]  /*6940*/  ISETP.GE.AND P3, PT, R0, R5, PT ;  /* 0x000000050000720c */ /* 0x000fe20003f66270 */
[C---:B------:R-:W-:Y:S01]  /*6950*/  VIADD R121, R7.reuse, 0x19 ;  /* 0x0000001907797836 */ /* 0x040fe20000000000 */
[----:B------:R-:W-:Y:S01]  /*6960*/  FSEL R13, R24, -INF , P2 ;  /* 0xff800000180d7808 */ /* 0x000fe20001000000 */
[C---:B------:R-:W-:Y:S01]  /*6970*/  VIADD R125, R7.reuse, 0x21 ;  /* 0x00000021077d7836 */ /* 0x040fe20000000000 */
[C---:B------:R-:W-:Y:S01]  /*6980*/  ISETP.GE.AND P2, PT, R0.reuse, R15, PT ;  /* 0x0000000f0000720c */ /* 0x040fe20003f46270 */
[----:B------:R-:W-:Y:S01]  /*6990*/  VIADD R129, R7, 0x29 ;  /* 0x0000002907817836 */ /* 0x000fe20000000000 */
[----:B------:R-:W-:Y:S01]  /*69a0*/  FSEL R25, R25, -INF , P3 ;  /* 0xff80000019197808 */ /* 0x000fe20001800000 */
[----:B------:R-:W-:Y:S01]  /*69b0*/  VIADD R133, R7, 0x31 ;  /* 0x0000003107857836 */ /* 0x000fe20000000000 */
[----:B------:R-:W-:Y:S01]  /*69c0*/  FMNMX R6, R13, R10, !PT ;  /* 0x0000000a0d067209 */ /* 0x000fe20007800000 */
[C---:B------:R-:W-:Y:S01]  /*69d0*/  VIADD R137, R7.reuse, 0x39 ;  /* 0x0000003907897836 */ /* 0x040fe20000000000 */
[C---:B------:R-:W-:Y:S01]  /*69e0*/  IADD3 R19, R7.reuse, 0x10, RZ ;  /* 0x0000001007137810 */ /* 0x040fe20007ffe0ff */
[C---:B------:R-:W-:Y:S01]  /*69f0*/  VIADD R141, R7.reuse, 0x41 ;  /* 0x00000041078d7836 */ /* 0x040fe20000000000 */
[----:B------:R-:W-:Y:S01]  /*6a00*/  ISETP.GE.AND P3, PT, R0, R17, PT ;  /* 0x000000110000720c */ /* 0x000fe20003f66270 */
[C---:B------:R-:W-:Y:S01]  /*6a10*/  VIADD R145, R7.reuse, 0x49 ;  /* 0x0000004907917836 */ /* 0x040fe20000000000 */
[----:B------:R-:W-:Y:S01]  /*6a20*/  FSEL R28, R28, -INF , P2 ;  /* 0xff8000001c1c7808 */ /* 0x000fe20001000000 */
[----:B------:R-:W-:Y:S01]  /*6a30*/  VIADD R149, R7, 0x51 ;  /* 0x0000005107957836 */ /* 0x000fe20000000000 */
[----:B------:R-:W-:Y:S01]  /*6a40*/  FMNMX R23, R25, R6, !PT ;  /* 0x0000000619177209 */ /* 0x000fe20007800000 */
[C---:B------:R-:W-:Y:S01]  /*6a50*/  VIADD R153, R7.reuse, 0x59 ;  /* 0x0000005907997836 */ /* 0x040fe20000000000 */
[----:B------:R-:W-:Y:S01]  /*6a60*/  ISETP.GE.AND P2, PT, R0, R19, PT ;  /* 0x000000130000720c */ /* 0x000fe20003f46270 */
[----:B------:R-:W-:Y:S01]  /*6a70*/  VIADD R157, R7, 0x61 ;  /* 0x00000061079d7836 */ /* 0x000fe20000000000 */
[----:B------:R-:W-:Y:S01]  /*6a80*/  FSEL R29, R29, -INF , P3 ;  /* 0xff8000001d1d7808 */ /* 0x000fe20001800000 */
[C---:B------:R-:W-:Y:S01]  /*6a90*/  VIADD R161, R7.reuse, 0x69 ;  /* 0x0000006907a17836 */ /* 0x040fe20000000000 */
[----:B------:R-:W-:Y:S01]  /*6aa0*/  FMNMX R6, R28, R23, !PT ;  /* 0x000000171c067209 */ /* 0x000fe20007800000 */
[C---:B------:R-:W-:Y:S01]  /*6ab0*/  VIADD R165, R7.reuse, 0x71 ;  /* 0x0000007107a57836 */ /* 0x040fe20000000000 */
[C---:B------:R-:W-:Y:S01]  /*6ac0*/  IADD3 R23, R7.reuse, 0x18, RZ ;  /* 0x0000001807177810 */ /* 0x040fe20007ffe0ff */
[----:B------:R-:W-:Y:S01]  /*6ad0*/  VIADD R169, R7, 0x79 ;  /* 0x0000007907a97836 */ /* 0x000fe20000000000 */
[----:B------:R-:W-:Y:S01]  /*6ae0*/  ISETP.GE.AND P3, PT, R0, R21, PT ;  /* 0x000000150000720c */ /* 0x000fe20003f66270 */
[----:B------:R-:W-:Y:S01]  /*6af0*/  ULEA UR6, UR24, UR36, 0x3 ;  /* 0x0000002418067291 */ /* 0x000fe2000f8e183f */
[----:B------:R-:W-:-:S02]  /*6b00*/  FSEL R32, R32, -INF , P2 ;  /* 0xff80000020207808 */ /* 0x000fc40001000000 */
[----:B------:R-:W-:Y:S02]  /*6b10*/  FMNMX R123, R29, R6, !PT ;  /* 0x000000061d7b7209 */ /* 0x000fe40007800000 */
[----:B------:R-:W-:Y:S02]  /*6b20*/  ISETP.GE.AND P2, PT, R0, R23, PT ;  /* 0x000000170000720c */ /* 0x000fe40003f46270 */
[----:B------:R-:W-:Y:S02]  /*6b30*/  FSEL R33, R33, -INF , P3 ;  /* 0xff80000021217808 */ /* 0x000fe40001800000 */
[----:B------:R-:W-:Y:S02]  /*6b40*/  FMNMX R6, R32, R123, !PT ;  /* 0x0000007b20067209 */ /* 0x000fe40007800000 */
[----:B------:R-:W-:Y:S02]  /*6b50*/  IADD3 R123, R7, 0x20, RZ ;  /* 0x00000020077b7810 */ /* 0x000fe40007ffe0ff */
[----:B------:R-:W-:-:S02]  /*6b60*/  ISETP.GE.AND P3, PT, R0, R121, PT ;  /* 0x000000790000720c */ /* 0x000fc40003f66270 */
[----:B------:R-:W-:Y:S02]  /*6b70*/  FSEL R36, R36, -INF , P2 ;  /* 0xff80000024247808 */ /* 0x000fe40001000000 */
[----:B------:R-:W-:Y:S02]  /*6b80*/  FMNMX R127, R33, R6, !PT ;  /* 0x00000006217f7209 */ /* 0x000fe40007800000 */
[----:B------:R-:W-:Y:S02]  /*6b90*/  ISETP.GE.AND P2, PT, R0, R123, PT ;  /* 0x0000007b0000720c */ /* 0x000fe40003f46270 */
[----:B------:R-:W-:Y:S02]  /*6ba0*/  FSEL R37, R37, -INF , P3 ;  /* 0xff80000025257808 */ /* 0x000fe40001800000 */
[----:B------:R-:W-:Y:S02]  /*6bb0*/  FMNMX R6, R36, R127, !PT ;  /* 0x0000007f24067209 */ /* 0x000fe40007800000 */
[----:B------:R-:W-:-:S02]  /*6bc0*/  IADD3 R127, R7, 0x28, RZ ;  /* 0x00000028077f7810 */ /* 0x000fc40007ffe0ff */
[----:B------:R-:W-:Y:S02]  /*6bd0*/  ISETP.GE.AND P3, PT, R0, R125, PT ;  /* 0x0000007d0000720c */ /* 0x000fe40003f66270 */
[----:B------:R-:W-:Y:S02]  /*6be0*/  FSEL R40, R40, -INF , P2 ;  /* 0xff80000028287808 */ /* 0x000fe40001000000 */
[----:B------:R-:W-:Y:S02]  /*6bf0*/  FMNMX R131, R37, R6, !PT ;  /* 0x0000000625837209 */ /* 0x000fe40007800000 */
[----:B------:R-:W-:Y:S02]  /*6c00*/  ISETP.GE.AND P2, PT, R0, R127, PT ;  /* 0x0000007f0000720c */ /* 0x000fe40003f46270 */
[----:B------:R-:W-:Y:S02]  /*6c10*/  FSEL R41, R41, -INF , P3 ;  /* 0xff80000029297808 */ /* 0x000fe40001800000 */
[----:B------:R-:W-:-:S02]  /*6c20*/  FMNMX R6, R40, R131, !PT ;  /* 0x0000008328067209 */ /* 0x000fc40007800000 */
[----:B------:R-:W-:Y:S02]  /*6c30*/  IADD3 R131, R7, 0x30, RZ ;  /* 0x0000003007837810 */ /* 0x000fe40007ffe0ff */
[----:B------:R-:W-:Y:S02]  /*6c40*/  ISETP.GE.AND P3, PT, R0, R129, PT ;  /* 0x000000810000720c */ /* 0x000fe40003f66270 */
[----:B------:R-:W-:Y:S02]  /*6c50*/  FSEL R44, R44, -INF , P2 ;  /* 0xff8000002c2c7808 */ /* 0x000fe40001000000 */
[----:B------:R-:W-:Y:S02]  /*6c60*/  FMNMX R135, R41, R6, !PT ;  /* 0x0000000629877209 */ /* 0x000fe40007800000 */
[----:B------:R-:W-:Y:S02]  /*6c70*/  ISETP.GE.AND P2, PT, R0, R131, PT ;  /* 0x000000830000720c */ /* 0x000fe40003f46270 */
[----:B------:R-:W-:-:S02]  /*6c80*/  FSEL R45, R45, -INF , P3 ;  /* 0xff8000002d2d7808 */ /* 0x000fc40001800000 */
[----:B------:R-:W-:Y:S02]  /*6c90*/  FMNMX R6, R44, R135, !PT ;  /* 0x000000872c067209 */ /* 0x000fe40007800000 */
[----:B------:R-:W-:Y:S02]  /*6ca0*/  IADD3 R135, R7, 0x38, RZ ;  /* 0x0000003807877810 */ /* 0x000fe40007ffe0ff */
[----:B------:R-:W-:Y:S02]  /*6cb0*/  ISETP.GE.AND P3, PT, R0, R133, PT ;  /* 0x000000850000720c */ /* 0x000fe40003f66270 */
[----:B------:R-:W-:Y:S02]  /*6cc0*/  FSEL R48, R48, -INF , P2 ;  /* 0xff80000030307808 */ /* 0x000fe40001000000 */
[----:B------:R-:W-:Y:S02]  /*6cd0*/  FMNMX R139, R45, R6, !PT ;  /* 0x000000062d8b7209 */ /* 0x000fe40007800000 */
[----:B------:R-:W-:-:S02]  /*6ce0*/  ISETP.GE.AND P2, PT, R0, R135, PT ;  /* 0x000000870000720c */ /* 0x000fc40003f46270 */
[----:B------:R-:W-:Y:S02]  /*6cf0*/  FSEL R49, R49, -INF , P3 ;  /* 0xff80000031317808 */ /* 0x000fe40001800000 */
[----:B------:R-:W-:Y:S02]  /*6d00*/  FMNMX R6, R48, R139, !PT ;  /* 0x0000008b30067209 */ /* 0x000fe40007800000 */
[----:B------:R-:W-:Y:S02]  /*6d10*/  IADD3 R139, R7, 0x40, RZ ;  /* 0x00000040078b7810 */ /* 0x000fe40007ffe0ff */
[----:B------:R-:W-:Y:S02]  /*6d20*/  ISETP.GE.AND P3, PT, R0, R137, PT ;  /* 0x000000890000720c */ /* 0x000fe40003f66270 */
[----:B------:R-:W-:Y:S02]  /*6d30*/  FSEL R52, R52, -INF , P2 ;  /* 0xff80000034347808 */ /* 0x000fe40001000000 */
[----:B------:R-:W-:-:S02]  /*6d40*/  FMNMX R143, R49, R6, !PT ;  /* 0x00000006318f7209 */ /* 0x000fc40007800000 */
[----:B------:R-:W-:Y:S02]  /*6d50*/  ISETP.GE.AND P2, PT, R0, R139, PT ;  /* 0x0000008b0000720c */ /* 0x000fe40003f46270 */
[----:B------:R-:W-:Y:S02]  /*6d60*/  FSEL R53, R53, -INF , P3 ;  /* 0xff80000035357808 */ /* 0x000fe40001800000 */
[----:B------:R-:W-:Y:S02]  /*6d70*/  FMNMX R6, R52, R143, !PT ;  /* 0x0000008f34067209 */ /* 0x000fe40007800000 */
[----:B------:R-:W-:Y:S02]  /*6d80*/  IADD3 R143, R7, 0x48, RZ ;  /* 0x00000048078f7810 */ /* 0x000fe40007ffe0ff */
[----:B------:R-:W-:Y:S02]  /*6d90*/  ISETP.GE.AND P3, PT, R0, R141, PT ;  /* 0x0000008d0000720c */ /* 0x000fe40003f66270 */
        /* <DEDUP_REMOVED lines=47> */
[----:B------:R-:W-:Y:S02]  /*7090*/  ISETP.GE.AND P3, PT, R0, R169, PT ;  /* 0x000000a90000720c */ /* 0x000fe40003f66270 */
[----:B------:R-:W-:-:S02]  /*70a0*/  FSEL R84, R84, -INF , P2 ;  /* 0xff80000054547808 */ /* 0x000fc40001000000 */
[----:B------:R-:W-:Y:S02]  /*70b0*/  FMNMX R171, R81, R6, !PT ;  /* 0x0000000651ab7209 */ /* 0x000fe40007800000 */
[----:B------:R-:W-:Y:S02]  /*70c0*/  FSEL R85, R85, -INF , P3 ;  /* 0xff80000055557808 */ /* 0x000fe40001800000 */
[----:B------:R-:W-:Y:S02]  /*70d0*/  FMNMX R6, R84, R171, !PT ;  /* 0x000000ab54067209 */ /* 0x000fe40007800000 */
[----:B------:R-:W-:Y:S02]  /*70e0*/  ISETP.GE.AND P5, PT, R2, R19, PT ;  /* 0x000000130200720c */ /* 0x000fe40003fa6270 */
[----:B------:R-:W-:Y:S02]  /*70f0*/  FMNMX R6, R85, R6, !PT ;  /* 0x0000000655067209 */ /* 0x000fe40007800000 */
[----:B------:R-:W-:-:S02]  /*7100*/  FSEL R34, R34, -INF , P5 ;  /* 0xff80000022227808 */ /* 0x000fc40002800000 */
[C---:B------:R-:W-:Y:S01]  /*7110*/  ISETP.GE.AND P5, PT, R2.reuse, R125, PT ;  /* 0x0000007d0200720c */ /* 0x040fe20003fa6270 */
[----:B------:R-:W1:Y:S01]  /*7120*/  SHFL.BFLY PT, R171, R6, 0x1, 0x1f ;  /* 0x0c201f0006ab7f89 */ /* 0x000e6200000e0000 */
[C---:B------:R-:W-:Y:S02]  /*7130*/  ISETP.GE.AND P6, PT, R2.reuse, R21, PT ;  /* 0x000000150200720c */ /* 0x040fe40003fc6270 */
[----:B------:R-:W-:Y:S02]  /*7140*/  FSEL R43, R43, -INF , P5 ;  /* 0xff8000002b2b7808 */ /* 0x000fe40002800000 */
[----:B------:R-:W-:Y:S02]  /*7150*/  FSEL R35, R35, -INF , P6 ;  /* 0xff80000023237808 */ /* 0x000fe40003000000 */
[C---:B------:R-:W-:Y:S02]  /*7160*/  ISETP.GE.AND P5, PT, R2.reuse, R135, PT ;  /* 0x000000870200720c */ /* 0x040fe40003fa6270 */
[----:B------:R-:W-:-:S02]  /*7170*/  ISETP.GE.AND P6, PT, R2, R127, PT ;  /* 0x0000007f0200720c */ /* 0x000fc40003fc6270 */
[----:B------:R-:W-:Y:S02]  /*7180*/  FSEL R54, R54, -INF , P5 ;  /* 0xff80000036367808 */ /* 0x000fe40002800000 */
[----:B------:R-:W-:Y:S02]  /*7190*/  ISETP.GE.AND P3, PT, R2, R5, PT ;  /* 0x000000050200720c */ /* 0x000fe40003f66270 */
[----:B------:R-:W-:Y:S02]  /*71a0*/  FSEL R46, R46, -INF , P6 ;  /* 0xff8000002e2e7808 */ /* 0x000fe40003000000 */
[C---:B------:R-:W-:Y:S02]  /*71b0*/  ISETP.GE.AND P5, PT, R2.reuse, R145, PT ;  /* 0x000000910200720c */ /* 0x040fe40003fa6270 */
[----:B------:R-:W-:Y:S02]  /*71c0*/  ISETP.GE.AND P6, PT, R2, R137, PT ;  /* 0x000000890200720c */ /* 0x000fe40003fc6270 */
[----:B------:R-:W-:-:S02]  /*71d0*/  FSEL R63, R63, -INF , P5 ;  /* 0xff8000003f3f7808 */ /* 0x000fc40002800000 */
[----:B------:R-:W-:Y:S02]  /*71e0*/  FSEL R55, R55, -INF , P6 ;  /* 0xff80000037377808 */ /* 0x000fe40003000000 */
[----:B-1----:R-:W-:Y:S02]  /*71f0*/  FMNMX R171, R6, R171, !PT ;  /* 0x000000ab06ab7209 */ /* 0x002fe40007800000 */
[C---:B------:R-:W-:Y:S02]  /*7200*/  ISETP.GE.AND P6, PT, R2.reuse, R147, PT ;  /* 0x000000930200720c */ /* 0x040fe40003fc6270 */
[----:B------:R-:W-:Y:S01]  /*7210*/  ISETP.GE.AND P4, PT, R2, R15, PT ;  /* 0x0000000f0200720c */ /* 0x000fe20003f86270 */
[----:B------:R-:W1:Y:S01]  /*7220*/  SHFL.BFLY PT, R6, R171, 0x2, 0x1f ;  /* 0x0c401f00ab067f89 */ /* 0x000e6200000e0000 */
[----:B------:R-:W-:Y:S02]  /*7230*/  FSEL R66, R66, -INF , P6 ;  /* 0xff80000042427808 */ /* 0x000fe40003000000 */
[----:B------:R-:W-:-:S02]  /*7240*/  ISETP.GE.AND P6, PT, R2, R7, PT ;  /* 0x000000070200720c */ /* 0x000fc40003fc6270 */
[----:B------:R-:W-:Y:S02]  /*7250*/  FSEL R27, R27, -INF , P3 ;  /* 0xff8000001b1b7808 */ /* 0x000fe40001800000 */
[----:B------:R-:W-:Y:S02]  /*7260*/  FSEL R120, R26, -INF , P6 ;  /* 0xff8000001a787808 */ /* 0x000fe40003000000 */
[----:B------:R-:W-:Y:S02]  /*7270*/  FSEL R30, R30, -INF , P4 ;  /* 0xff8000001e1e7808 */ /* 0x000fe40002000000 */
[C---:B------:R-:W-:Y:S02]  /*7280*/  ISETP.GE.AND P2, PT, R2.reuse, R17, PT ;  /* 0x000000110200720c */ /* 0x040fe40003f46270 */
[C---:B------:R-:W-:Y:S02]  /*7290*/  ISETP.GE.AND P6, PT, R2.reuse, R161, PT ;  /* 0x000000a10200720c */ /* 0x040fe40003fc6270 */
[----:B------:R-:W-:-:S02]  /*72a0*/  ISETP.GE.AND P3, PT, R2, R23, PT ;  /* 0x000000170200720c */ /* 0x000fc40003f66270 */
[----:B------:R-:W-:Y:S02]  /*72b0*/  FSEL R31, R31, -INF , P2 ;  /* 0xff8000001f1f7808 */ /* 0x000fe40001000000 */
[----:B------:R-:W-:Y:S02]  /*72c0*/  FSEL R79, R79, -INF , P6 ;  /* 0xff8000004f4f7808 */ /* 0x000fe40003000000 */
[----:B------:R-:W-:Y:S02]  /*72d0*/  ISETP.GE.AND P2, PT, R2, R123, PT ;  /* 0x0000007b0200720c */ /* 0x000fe40003f46270 */
[----:B------:R-:W-:Y:S02]  /*72e0*/  FSEL R38, R38, -INF , P3 ;  /* 0xff80000026267808 */ /* 0x000fe40001800000 */
[----:B-1----:R-:W-:Y:S02]  /*72f0*/  FMNMX R5, R171, R6, !PT ;  /* 0x00000006ab057209 */ /* 0x002fe40007800000 */
[----:B------:R-:W-:-:S02]  /*7300*/  FMNMX R6, R120, R11, !PT ;  /* 0x0000000b78067209 */ /* 0x000fc40007800000 */
[C---:B------:R-:W-:Y:S02]  /*7310*/  FSETP.NEU.AND P5, PT, R5.reuse, -INF , PT ;  /* 0xff8000000500780b */ /* 0x040fe40003fad000 */
[C---:B------:R-:W-:Y:S02]  /*7320*/  ISETP.GE.AND P3, PT, R2.reuse, R129, PT ;  /* 0x000000810200720c */ /* 0x040fe40003f66270 */
[----:B------:R-:W-:Y:S02]  /*7330*/  FSEL R15, R5, RZ, P5 ;  /* 0x000000ff050f7208 */ /* 0x000fe40002800000 */
[----:B------:R-:W-:Y:S02]  /*7340*/  ISETP.GE.AND P5, PT, R2, R155, PT ;  /* 0x0000009b0200720c */ /* 0x000fe40003fa6270 */
[----:B------:R-:W-:Y:S01]  /*7350*/  FSEL R42, R42, -INF , P2 ;  /* 0xff8000002a2a7808 */ /* 0x000fe20001000000 */
[C---:B------:R-:W-:Y:S01]  /*7360*/  FMUL R122, R15.reuse, UR25 ;  /* 0x000000190f7a7c20 */ /* 0x040fe20008400000 */
[----:B------:R-:W-:Y:S01]  /*7370*/  FSEL R74, R74, -INF , P5 ;  /* 0xff8000004a4a7808 */ /* 0x000fe20002800000 */
[----:B------:R-:W-:Y:S01]  /*7380*/  FADD R15, -R15, R10 ;  /* 0x0000000a0f0f7221 */ /* 0x000fe20000000100 */
[----:B------:R-:W-:Y:S01]  /*7390*/  ISETP.GE.AND P2, PT, R2, R133, PT ;  /* 0x000000850200720c */ /* 0x000fe20003f46270 */
[--C-:B------:R-:W-:Y:S01]  /*73a0*/  FFMA R24, R13, UR25, -R122.reuse ;  /* 0x000000190d187c23 */ /* 0x100fe2000800087a */
[----:B------:R-:W-:Y:S01]  /*73b0*/  FMNMX R13, R27, R6, !PT ;  /* 0x000000061b0d7209 */ /* 0x000fe20007800000 */
[--C-:B------:R-:W-:Y:S01]  /*73c0*/  FFMA R26, R28, UR25, -R122.reuse ;  /* 0x000000191c1a7c23 */ /* 0x100fe2000800087a */
[----:B------:R-:W-:Y:S01]  /*73d0*/  FSEL R47, R47, -INF , P3 ;  /* 0xff8000002f2f7808 */ /* 0x000fe20001800000 */
[--C-:B------:R-:W-:Y:S01]  /*73e0*/  FFMA R12, R36, UR25, -R122.reuse ;  /* 0x00000019240c7c23 */ /* 0x100fe2000800087a */
[----:B------:R-:W-:Y:S01]  /*73f0*/  FSETP.GEU.AND P5, PT, R24, -126, PT ;  /* 0xc2fc00001800780b */ /* 0x000fe20003fae000 */
[--C-:B------:R-:W-:Y:S01]  /*7400*/  FFMA R28, R32, UR25, -R122.reuse ;  /* 0x00000019201c7c23 */ /* 0x100fe2000800087a */
[----:B------:R-:W-:Y:S01]  /*7410*/  FMNMX R6, R30, R13, !PT ;  /* 0x0000000d1e067209 */ /* 0x000fe20007800000 */
[--C-:B------:R-:W-:Y:S01]  /*7420*/  FFMA R13, R25, UR25, -R122.reuse ;  /* 0x00000019190d7c23 */ /* 0x100fe2000800087a */
[----:B------:R-:W-:Y:S01]  /*7430*/  ISETP.GE.AND P3, PT, R2, R139, PT ;  /* 0x0000008b0200720c */ /* 0x000fe20003f66270 */
[--C-:B------:R-:W-:Y:S01]  /*7440*/  FFMA R32, R40, UR25, -R122.reuse ;  /* 0x0000001928207c23 */ /* 0x100fe2000800087a */
[----:B------:R-:W-:Y:S01]  /*7450*/  FMNMX R17, R31, R6, !PT ;  /* 0x000000061f117209 */ /* 0x000fe20007800000 */
[--C-:B------:R-:W-:Y:S01]  /*7460*/  FFMA R14, R44, UR25, -R122.reuse ;  /* 0x000000192c0e7c23 */ /* 0x100fe2000800087a */
[----:B------:R-:W-:Y:S01]  /*7470*/  FSETP.GEU.AND P6, PT, R13, -126, PT ;  /* 0xc2fc00000d00780b */ /* 0x000fe20003fce000 */
[--C-:B------:R-:W-:Y:S01]  /*7480*/  FFMA R36, R48, UR25, -R122.reuse ;  /* 0x0000001930247c23 */ /* 0x100fe2000800087a */
[----:B------:R-:W-:Y:S01]  /*7490*/  FMNMX R6, R34, R17, !PT ;  /* 0x0000001122067209 */ /* 0x000fe20007800000 */
[--C-:B------:R-:W-:Y:S01]  /*74a0*/  FFMA R17, R29, UR25, -R122.reuse ;  /* 0x000000191d117c23 */ /* 0x100fe2000800087a */
[----:B------:R-:W-:Y:S01]  /*74b0*/  ISETP.GE.AND P4, PT, R2, R121, PT ;  /* 0x000000790200720c */ /* 0x000fe20003f86270 */
[----:B------:R-:W-:Y:S01]  /*74c0*/  @!P5 FMUL R24, R24, 0.5 ;  /* 0x3f0000001818d820 */ /* 0x000fe20000400000 */
[----:B------:R-:W-:Y:S01]  /*74d0*/  FSEL R51, R51, -INF , P2 ;  /* 0xff80000033337808 */ /* 0x000fe20001000000 */
[--C-:B------:R-:W-:Y:S01]  /*74e0*/  FFMA R16, R52, UR25, -R122.reuse ;  /* 0x0000001934107c23 */ /* 0x100fe2000800087a */
[----:B------:R-:W-:Y:S01]  /*74f0*/  FMNMX R19, R35, R6, !PT ;  /* 0x0000000623137209 */ /* 0x000fe20007800000 */
[--C-:B------:R-:W-:Y:S01]  /*7500*/  FFMA R40, R57, UR25, -R122.reuse ;  /* 0x0000001939287c23 */ /* 0x100fe2000800087a */
[----:B------:R-:W-:Y:S01]  /*7510*/  ISETP.GE.AND P2, PT, R2, R143, PT ;  /* 0x0000008f0200720c */ /* 0x000fe20003f46270 */
[----:B------:R-:W1:Y:S01]  /*7520*/  MUFU.EX2 R24, R24 ;  /* 0x0000001800187308 */ /* 0x000e620000000800 */
[----:B------:R-:W-:Y:S01]  /*7530*/  FSEL R58, R58, -INF , P3 ;  /* 0xff8000003a3a7808 */ /* 0x000fe20001800000 */
[----:B------:R-:W-:Y:S01]  /*7540*/  @!P6 FMUL R13, R13, 0.5 ;  /* 0x3f0000000d0de820 */ /* 0x000fe20000400000 */
[----:B------:R-:W-:Y:S01]  /*7550*/  ISETP.GE.AND P3, PT, R2, R149, PT ;  /* 0x000000950200720c */ /* 0x000fe20003f66270 */
[--C-:B------:R-:W-:Y:S01]  /*7560*/  FFMA R57, R64, UR25, -R122.reuse ;  /* 0x0000001940397c23 */ /* 0x100fe2000800087a */
[----:B------:R-:W-:Y:S01]  /*7570*/  FSEL R39, R39, -INF , P4 ;  /* 0xff80000027277808 */ /* 0x000fe20002000000 */
[--C-:B------:R-:W-:Y:S01]  /*7580*/  FFMA R44, R65, UR25, -R122.reuse ;  /* 0x00000019412c7c23 */ /* 0x100fe2000800087a */
[----:B------:R-:W-:Y:S01]  /*7590*/  FMNMX R6, R38, R19, !PT ;  /* 0x0000001326067209 */ /* 0x000fe20007800000 */
[----:B------:R-:W2:Y:S01]  /*75a0*/  MUFU.EX2 R13, R13 ;  /* 0x0000000d000d7308 */ /* 0x000ea20000000800 */
[----:B------:R-:W-:Y:S01]  /*75b0*/  ISETP.GE.AND P4, PT, R2, R131, PT ;  /* 0x000000830200720c */ /* 0x000fe20003f86270 */
[--C-:B------:R-:W-:Y:S01]  /*75c0*/  FFMA R18, R61, UR25, -R122.reuse ;  /* 0x000000193d127c23 */ /* 0x100fe2000800087a */
[----:B------:R-:W-:Y:S01]  /*75d0*/  FSEL R62, R62, -INF , P2 ;  /* 0xff8000003e3e7808 */ /* 0x000fe20001000000 */
[--C-:B------:R-:W-:Y:S01]  /*75e0*/  FFMA R61, R68, UR25, -R122.reuse ;  /* 0x00000019443d7c23 */ /* 0x100fe2000800087a */
[C---:B------:R-:W-:Y:S01]  /*75f0*/  ISETP.GE.AND P2, PT, R2.reuse, R153, PT ;  /* 0x000000990200720c */ /* 0x040fe20003f46270 */
[--C-:B------:R-:W-:Y:S01]  /*7600*/  FFMA R20, R69, UR25, -R122.reuse ;  /* 0x0000001945147c23 */ /* 0x100fe2000800087a */
[----:B------:R-:W-:Y:S01]  /*7610*/  FSEL R67, R67, -INF , P3 ;  /* 0xff80000043437808 */ /* 0x000fe20001800000 */
[--C-:B------:R-:W-:Y:S01]  /*7620*/  FFMA R48, R73, UR25, -R122.reuse ;  /* 0x0000001949307c23 */ /* 0x100fe2000800087a */
[----:B------:R-:W-:Y:S01]  /*7630*/  ISETP.GE.AND P3, PT, R2, R157, PT ;  /* 0x0000009d0200720c */ /* 0x000fe20003f66270 */
[----:B-1----:R-:W-:Y:S01]  /*7640*/  @!P5 FMUL R24, R24, R24 ;  /* 0x000000181818d220 */ /* 0x002fe20000400000 */
[----:B------:R-:W-:Y:S01]  /*7650*/  FMNMX R19, R39, R6, !PT ;  /* 0x0000000627137209 */ /* 0x000fe20007800000 */
[--C-:B------:R-:W-:Y:S01]  /*7660*/  FFMA R69, R76, UR25, -R122.reuse ;  /* 0x000000194c457c23 */ /* 0x100fe2000800087a */
[----:B------:R-:W-:Y:S01]  /*7670*/  FSEL R50, R50, -INF , P4 ;  /* 0xff80000032327808 */ /* 0x000fe20002000000 */
[--C-:B------:R-:W-:Y:S01]  /*7680*/  FFMA R65, R72, UR25, -R122.reuse ;  /* 0x0000001948417c23 */ /* 0x100fe2000800087a */
[C---:B------:R-:W-:Y:S01]  /*7690*/  ISETP.GE.AND P4, PT, R2.reuse, R141, PT ;  /* 0x0000008d0200720c */ /* 0x040fe20003f86270 */
[--C-:B------:R-:W-:Y:S01]  /*76a0*/  FFMA R22, R77, UR25, -R122.reuse ;  /* 0x000000194d167c23 */ /* 0x100fe2000800087a */
[----:B------:R-:W-:Y:S01]  /*76b0*/  FSEL R71, R71, -INF , P2 ;  /* 0xff80000047477808 */ /* 0x000fe20001000000 */
[----:B--2---:R-:W-:Y:S01]  /*76c0*/  @!P6 FMUL R13, R13, R13 ;  /* 0x0000000d0d0de220 */ /* 0x004fe20000400000 */
[----:B------:R-:W-:Y:S01]  /*76d0*/  ISETP.GE.AND P2, PT, R2, R163, PT ;  /* 0x000000a30200720c */ /* 0x000fe20003f46270 */
[--C-:B------:R-:W-:Y:S01]  /*76e0*/  FFMA R73, R80, UR25, -R122.reuse ;  /* 0x0000001950497c23 */ /* 0x100fe2000800087a */
[----:B------:R-:W-:Y:S01]  /*76f0*/  FSEL R75, R75, -INF , P3 ;  /* 0xff8000004b4b7808 */ /* 0x000fe20001800000 */
[--C-:B------:R-:W-:Y:S01]  /*7700*/  FFMA R52, R81, UR25, -R122.reuse ;  /* 0x0000001951347c23 */ /* 0x100fe2000800087a */
[----:B------:R-:W-:Y:S01]  /*7710*/  FMNMX R6, R42, R19, !PT ;  /* 0x000000132a067209 */ /* 0x000fe20007800000 */
[--C-:B------:R-:W-:Y:S01]  /*7720*/  FFMA R19, R33, UR25, -R122.reuse ;  /* 0x0000001921137c23 */ /* 0x100fe2000800087a */
[----:B------:R-:W-:Y:S01]  /*7730*/  ISETP.GE.AND P3, PT, R2, R165, PT ;  /* 0x000000a50200720c */ /* 0x000fe20003f66270 */
[----:B------:R-:W-:Y:S01]  /*7740*/  FFMA R77, R84, UR25, -R122 ;  /* 0x00000019544d7c23 */ /* 0x000fe2000800087a */
[----:B------:R-:W-:Y:S01]  /*7750*/  FSEL R59, R59, -INF , P4 ;  /* 0xff8000003b3b7808 */ /* 0x000fe20002000000 */
[----:B------:R-:W-:Y:S01]  /*7760*/  FMUL R15, R15, UR25 ;  /* 0x000000190f0f7c20 */ /* 0x000fe20008400000 */
[----:B------:R-:W-:-:S02]  /*7770*/  ISETP.GE.AND P4, PT, R2, R151, PT ;  /* 0x000000970200720c */ /* 0x000fc40003f86270 */
[----:B------:R-:W-:Y:S02]  /*7780*/  FSEL R82, R82, -INF , P2 ;  /* 0xff80000052527808 */ /* 0x000fe40001000000 */
[----:B------:R-:W-:Y:S02]  /*7790*/  FSETP.GEU.AND P2, PT, R26, -126, PT ;  /* 0xc2fc00001a00780b */ /* 0x000fe40003f4e000 */
[----:B------:R-:W-:Y:S02]  /*77a0*/  FSEL R83, R83, -INF , P3 ;  /* 0xff80000053537808 */ /* 0x000fe40001800000 */
[----:B------:R-:W-:Y:S02]  /*77b0*/  FSETP.GEU.AND P3, PT, R17, -126, PT ;  /* 0xc2fc00001100780b */ /* 0x000fe40003f6e000 */
[----:B------:R-:W-:Y:S02]  /*77c0*/  FSETP.GEU.AND P5, PT, R19, -126, PT ;  /* 0xc2fc00001300780b */ /* 0x000fe40003fae000 */
[----:B------:R-:W-:-:S02]  /*77d0*/  FSEL R70, R70, -INF , P4 ;  /* 0xff80000046467808 */ /* 0x000fc40002000000 */
[----:B------:R-:W-:Y:S02]  /*77e0*/  ISETP.GE.AND P4, PT, R2, R159, PT ;  /* 0x0000009f0200720c */ /* 0x000fe40003f86270 */
[----:B------:R-:W-:Y:S01]  /*77f0*/  FSETP.GEU.AND P6, PT, R12, -126, PT ;  /* 0xc2fc00000c00780b */ /* 0x000fe20003fce000 */
[----:B------:R-:W-:Y:S01]  /*7800*/  @!P2 FMUL R26, R26, 0.5 ;  /* 0x3f0000001a1aa820 */ /* 0x000fe20000400000 */
[----:B------:R-:W-:Y:S02]  /*7810*/  FSEL R78, R78, -INF , P4 ;  /* 0xff8000004e4e7808 */ /* 0x000fe40002000000 */
[----:B------:R-:W-:Y:S01]  /*7820*/  ISETP.GE.AND P4, PT, R2, R167, PT ;  /* 0x000000a70200720c */ /* 0x000fe20003f86270 */
[----:B------:R-:W-:Y:S01]  /*7830*/  @!P3 FMUL R17, R17, 0.5 ;  /* 0x3f0000001111b820 */ /* 0x000fe20000400000 */
[----:B------:R-:W-:Y:S01]  /*7840*/  FMNMX R21, R43, R6, !PT ;  /* 0x000000062b157209 */ /* 0x000fe20007800000 */
[----:B------:R-:W-:Y:S01]  /*7850*/  @!P5 FMUL R19, R19, 0.5 ;  /* 0x3f0000001313d820 */ /* 0x000fe20000400000 */
[----:B------:R-:W-:Y:S01]  /*7860*/  FSEL R86, R86, -INF , P4 ;  /* 0xff80000056567808 */ /* 0x000fe20002000000 */
[----:B------:R-:W1:Y:S01]  /*7870*/  MUFU.EX2 R26, R26 ;  /* 0x0000001a001a7308 */ /* 0x000e620000000800 */
[----:B------:R-:W-:-:S02]  /*7880*/  ISETP.GE.AND P4, PT, R2, R169, PT ;  /* 0x000000a90200720c */ /* 0x000fc40003f86270 */
[----:B------:R-:W-:Y:S01]  /*7890*/  FMNMX R6, R46, R21, !PT ;  /* 0x000000152e067209 */ /* 0x000fe20007800000 */
[----:B------:R-:W-:Y:S01]  /*78a0*/  @!P6 FMUL R12, R12, 0.5 ;  /* 0x3f0000000c0ce820 */ /* 0x000fe20000400000 */
[----:B------:R-:W-:Y:S01]  /*78b0*/  FSEL R87, R87, -INF , P4 ;  /* 0xff80000057577808 */ /* 0x000fe20002000000 */
[--C-:B------:R-:W-:Y:S01]  /*78c0*/  FFMA R21, R37, UR25, -R122.reuse ;  /* 0x0000001925157c23 */ /* 0x100fe2000800087a */
[----:B------:R-:W-:Y:S01]  /*78d0*/  FSETP.GEU.AND P4, PT, R28, -126, PT ;  /* 0xc2fc00001c00780b */ /* 0x000fe20003f8e000 */
[----:B------:R-:W2:Y:S01]  /*78e0*/  MUFU.EX2 R17, R17 ;  /* 0x0000001100117308 */ /* 0x000ea20000000800 */
[----:B------:R-:W-:Y:S01]  /*78f0*/  FMNMX R23, R47, R6, !PT ;  /* 0x000000062f177209 */ /* 0x000fe20007800000 */
[--C-:B------:R-:W-:Y:S01]  /*7900*/  FFMA R37, R45, UR25, -R122.reuse ;  /* 0x000000192d257c23 */ /* 0x100fe2000800087a */
[--C-:B------:R-:W-:Y:S01]  /*7910*/  FFMA R45, R53, UR25, -R122.reuse ;  /* 0x00000019352d7c23 */ /* 0x100fe2000800087a */
[----:B------:R-:W-:Y:S01]  /*7920*/  FFMA R53, R60, UR25, -R122 ;  /* 0x000000193c357c23 */ /* 0x000fe2000800087a */
[----:B------:R-:W-:-:S03]  /*7930*/  FMNMX R6, R50, R23, !PT ;  /* 0x0000001732067209 */ /* 0x000fc60007800000 */
[----:B------:R-:W3:Y:S01]  /*7940*/  MUFU.EX2 R19, R19 ;  /* 0x0000001300137308 */ /* 0x000ee20000000800 */
[----:B-1----:R-:W-:Y:S01]  /*7950*/  @!P2 FMUL R26, R26, R26 ;  /* 0x0000001a1a1aa220 */ /* 0x002fe20000400000 */
[----:B------:R-:W-:Y:S02]  /*7960*/  FSETP.GEU.AND P2, PT, R21, -126, PT ;  /* 0xc2fc00001500780b */ /* 0x000fe40003f4e000 */
[----:B------:R-:W-:Y:S01]  /*7970*/  @!P4 FMUL R28, R28, 0.5 ;  /* 0x3f0000001c1cc820 */ /* 0x000fe20000400000 */
[----:B------:R-:W-:-:S03]  /*7980*/  FMNMX R23, R51, R6, !PT ;  /* 0x0000000633177209 */ /* 0x000fc60007800000 */
[----:B------:R-:W1:Y:S01]  /*7990*/  MUFU.EX2 R12, R12 ;  /* 0x0000000c000c7308 */ /* 0x000e620000000800 */
[----:B--2---:R-:W-:Y:S01]  /*79a0*/  @!P3 FMUL R17, R17, R17 ;  /* 0x000000111111b220 */ /* 0x004fe20000400000 */
[----:B------:R-:W-:Y:S02]  /*79b0*/  FSETP.GEU.AND P3, PT, R32, -126, PT ;  /* 0xc2fc00002000780b */ /* 0x000fe40003f6e000 */
        /* <DEDUP_REMOVED lines=9> */
[----:B------:R-:W-:-:S02]  /*7a50*/  FFMA R56, R85, UR25, -R122 ;  /* 0x0000001955387c23 */ /* 0x000fc4000800087a */
        /* <DEDUP_REMOVED lines=37> */
[----:B------:R-:W-:Y:S01]  /*7cb0*/  FMNMX R25, R71, R6, !PT ;  /* 0x0000000647197209 */ /* 0x000fe20007800000 */
[----:B--2---:R-:W-:Y:S01]  /*7cc0*/  @!P2 FMUL R36, R36, R36 ;  /* 0x000000242424a220 */ /* 0x004fe20000400000 */
[----:B------:R-:W-:Y:S02]  /*7cd0*/  FSETP.GEU.AND P2, PT, R40, -126, PT ;  /* 0xc2fc00002800780b */ /* 0x000fe40003f4e000 */
[----:B------:R-:W-:Y:S02]  /*7ce0*/  FMNMX R6, R74, R25, !PT ;  /* 0x000000194a067209 */ /* 0x000fe40007800000 */
[----:B------:R-:W-:Y:S01]  /*7cf0*/  @!P4 FMUL R16, R16, 0.5 ;  /* 0x3f0000001010c820 */ /* 0x000fe20000400000 */
[----:B------:R-:W2:Y:S01]  /*7d00*/  MUFU.EX2 R49, R49 ;  /* 0x0000003100317308 */ /* 0x000ea20000000800 */
[----:B---3--:R-:W-:Y:S01]  /*7d10*/  @!P3 FMUL R41, R41, R41 ;  /* 0x000000292929b220 */ /* 0x008fe20000400000 */
[----:B------:R-:W-:-:S02]  /*7d20*/  FSETP.GEU.AND P3, PT, R53, -126, PT ;  /* 0xc2fc00003500780b */ /* 0x000fc40003f6e000 */
[----:B------:R-:W-:-:S04]  /*7d30*/  FMNMX R25, R75, R6, !PT ;  /* 0x000000064b197209 */ /* 0x000fc80007800000 */
[----:B------:R-:W3:Y:S01]  /*7d40*/  MUFU.EX2 R16, R16 ;  /* 0x0000001000107308 */ /* 0x000ee20000000800 */
[----:B-1----:R-:W-:Y:S01]  /*7d50*/  @!P5 FMUL R45, R45, R45 ;  /* 0x0000002d2d2dd220 */ /* 0x002fe20000400000 */
[----:B------:R-:W-:Y:S01]  /*7d60*/  FSETP.GEU.AND P5, PT, R57, -126, PT ;  /* 0xc2fc00003900780b */ /* 0x000fe20003fae000 */
[----:B------:R-:W-:Y:S01]  /*7d70*/  @!P2 FMUL R40, R40, 0.5 ;  /* 0x3f0000002828a820 */ /* 0x000fe20000400000 */
[----:B------:R-:W-:-:S03]  /*7d80*/  FMNMX R6, R78, R25, !PT ;  /* 0x000000194e067209 */ /* 0x000fc60007800000 */
[----:B------:R-:W-:Y:S01]  /*7d90*/  @!P3 FMUL R53, R53, 0.5 ;  /* 0x3f0000003535b820 */ /* 0x000fe20000400000 */
[----:B------:R-:W-:Y:S01]  /*7da0*/  FMNMX R25, R79, R6, !PT ;  /* 0x000000064f197209 */ /* 0x000fe20007800000 */
[----:B--2---:R-:W-:Y:S01]  /*7db0*/  @!P6 FMUL R49, R49, R49 ;  /* 0x000000313131e220 */ /* 0x004fe20000400000 */
[----:B------:R-:W-:Y:S01]  /*7dc0*/  FSETP.GEU.AND P6, PT, R44, -126, PT ;  /* 0xc2fc00002c00780b */ /* 0x000fe20003fce000 */
[----:B------:R-:W1:Y:S01]  /*7dd0*/  MUFU.EX2 R40, R40 ;  /* 0x0000002800287308 */ /* 0x000e620000000800 */
[----:B------:R-:W-:Y:S01]  /*7de0*/  FMNMX R6, R82, R25, !PT ;  /* 0x0000001952067209 */ /* 0x000fe20007800000 */
[----:B------:R-:W-:Y:S01]  /*7df0*/  FADD R10, R24, R49 ;  /* 0x00000031180a7221 */ /* 0x000fe20000000000 */
[----:B------:R-:W-:Y:S01]  /*7e00*/  F2FP.F16.F32.PACK_AB R24, R13, R24 ;  /* 0x000000180d18723e */ /* 0x000fe200000000ff */
[----:B------:R-:W-:Y:S01]  /*7e10*/  @!P5 FMUL R57, R57, 0.5 ;  /* 0x3f0000003939d820 */ /* 0x000fe20000400000 */
[----:B------:R-:W-:Y:S01]  /*7e20*/  FMNMX R25, R83, R6, !PT ;  /* 0x0000000653197209 */ /* 0x000fe20007800000 */
[----:B---3--:R-:W-:Y:S01]  /*7e30*/  @!P4 FMUL R16, R16, R16 ;  /* 0x000000101010c220 */ /* 0x008fe20000400000 */
[----:B------:R-:W-:Y:S01]  /*7e40*/  FSETP.GEU.AND P4, PT, R18, -126, PT ;  /* 0xc2fc00001200780b */ /* 0x000fe20003f8e000 */
[----:B------:R-:W2:Y:S01]  /*7e50*/  MUFU.EX2 R53, R53 ;  /* 0x0000003500357308 */ /* 0x000ea20000000800 */
[----:B------:R-:W-:-:S03]  /*7e60*/  FMNMX R6, R86, R25, !PT ;  /* 0x0000001956067209 */ /* 0x000fc60007800000 */
[----:B------:R-:W-:Y:S01]  /*7e70*/  @!P6 FMUL R44, R44, 0.5 ;  /* 0x3f0000002c2ce820 */ /* 0x000fe20000400000 */
[----:B------:R-:W-:-:S03]  /*7e80*/  FMNMX R6, R87, R6, !PT ;  /* 0x0000000657067209 */ /* 0x000fc60007800000 */
[----:B------:R-:W3:Y:S01]  /*7e90*/  MUFU.EX2 R57, R57 ;  /* 0x0000003900397308 */ /* 0x000ee20000000800 */
[----:B-1----:R-:W-:Y:S01]  /*7ea0*/  @!P2 FMUL R40, R40, R40 ;  /* 0x000000282828a220 */ /* 0x002fe20000400000 */
[----:B------:R-:W1:Y:S01]  /*7eb0*/  SHFL.BFLY PT, R25, R6, 0x1, 0x1f ;  /* 0x0c201f0006197f89 */ /* 0x000e6200000e0000 */
[----:B------:R-:W-:Y:S01]  /*7ec0*/  FSETP.GEU.AND P2, PT, R61, -126, PT ;  /* 0xc2fc00003d00780b */ /* 0x000fe20003f4e000 */
[----:B------:R-:W-:-:S04]  /*7ed0*/  @!P4 FMUL R18, R18, 0.5 ;  /* 0x3f0000001212c820 */ /* 0x000fc80000400000 */
[----:B------:R-:W4:Y:S01]  /*7ee0*/  MUFU.EX2 R44, R44 ;  /* 0x0000002c002c7308 */ /* 0x000f220000000800 */
[----:B--2---:R-:W-:Y:S01]  /*7ef0*/  @!P3 FMUL R53, R53, R53 ;  /* 0x000000353535b220 */ /* 0x004fe20000400000 */
[----:B------:R-:W-:-:S06]  /*7f00*/  FSETP.GEU.AND P3, PT, R20, -126, PT ;  /* 0xc2fc00001400780b */ /* 0x000fcc0003f6e000 */
[----:B------:R-:W2:Y:S01]  /*7f10*/  MUFU.EX2 R18, R18 ;  /* 0x0000001200127308 */ /* 0x000ea20000000800 */
[----:B---3--:R-:W-:Y:S01]  /*7f20*/  @!P5 FMUL R57, R57, R57 ;  /* 0x000000393939d220 */ /* 0x008fe20000400000 */
[----:B------:R-:W-:Y:S01]  /*7f30*/  FSETP.GEU.AND P5, PT, R48, -126, PT ;  /* 0xc2fc00003000780b */ /* 0x000fe20003fae000 */
[----:B------:R-:W-:-:S04]  /*7f40*/  @!P2 FMUL R61, R61, 0.5 ;  /* 0x3f0000003d3da820 */ /* 0x000fc80000400000 */
[----:B------:R-:W-:Y:S01]  /*7f50*/  @!P3 FMUL R20, R20, 0.5 ;  /* 0x3f0000001414b820 */ /* 0x000fe20000400000 */
[----:B----4-:R-:W-:Y:S01]  /*7f60*/  @!P6 FMUL R44, R44, R44 ;  /* 0x0000002c2c2ce220 */ /* 0x010fe20000400000 */
[----:B------:R-:W-:Y:S01]  /*7f70*/  FSETP.GEU.AND P6, PT, R69, -126, PT ;  /* 0xc2fc00004500780b */ /* 0x000fe20003fce000 */
[----:B------:R-:W3:Y:S01]  /*7f80*/  MUFU.EX2 R61, R61 ;  /* 0x0000003d003d7308 */ /* 0x000ee20000000800 */
[----:B-1----:R-:W-:-:S04]  /*7f90*/  FMNMX R6, R6, R25, !PT ;  /* 0x0000001906067209 */ /* 0x002fc80007800000 */
[----:B------:R-:W-:Y:S01]  /*7fa0*/  @!P5 FMUL R48, R48, 0.5 ;  /* 0x3f0000003030d820 */ /* 0x000fe20000400000 */
[----:B--2---:R-:W-:Y:S01]  /*7fb0*/  @!P4 FMUL R18, R18, R18 ;  /* 0x000000121212c220 */ /* 0x004fe20000400000 */
[----:B------:R-:W-:Y:S01]  /*7fc0*/  FSETP.GEU.AND P4, PT, R65, -126, PT ;  /* 0xc2fc00004100780b */ /* 0x000fe20003f8e000 */
[----:B------:R-:W1:Y:S01]  /*7fd0*/  MUFU.EX2 R20, R20 ;  /* 0x0000001400147308 */ /* 0x000e620000000800 */
[----:B------:R-:W2:Y:S03]  /*7fe0*/  SHFL.BFLY PT, R25, R6, 0x2, 0x1f ;  /* 0x0c401f0006197f89 */ /* 0x000ea600000e0000 */
[----:B------:R-:W-:-:S04]  /*7ff0*/  @!P6 FMUL R69, R69, 0.5 ;  /* 0x3f0000004545e820 */ /* 0x000fc80000400000 */
[----:B------:R-:W4:Y:S01]  /*8000*/  MUFU.EX2 R48, R48 ;  /* 0x0000003000307308 */ /* 0x000f220000000800 */
[----:B---3--:R-:W-:Y:S01]  /*8010*/  @!P2 FMUL R61, R61, R61 ;  /* 0x0000003d3d3da220 */ /* 0x008fe20000400000 */
[----:B------:R-:W-:Y:S02]  /*8020*/  FSETP.GEU.AND P2, PT, R22, -126, PT ;  /* 0xc2fc00001600780b */ /* 0x000fe40003f4e000 */
[----:B------:R-:W-:-:S04]  /*8030*/  @!P4 FMUL R65, R65, 0.5 ;  /* 0x3f0000004141c820 */ /* 0x000fc80000400000 */
        /* <DEDUP_REMOVED lines=19> */
[----:B------:R-:W-:Y:S01]  /*8170*/  FSETP.GEU.AND P4, PT, R77, -126, PT ;  /* 0xc2fc00004d00780b */ /* 0x000fe20003f8e000 */
[----:B--2---:R-:W-:Y:S01]  /*8180*/  @!P2 FMUL R22, R22, R22 ;  /* 0x000000161616a220 */ /* 0x004fe20000400000 */
[C---:B------:R-:W-:Y:S01]  /*8190*/  FMUL R29, R64.reuse, UR25 ;  /* 0x00000019401d7c20 */ /* 0x040fe20008400000 */
[----:B------:R-:W-:Y:S01]  /*81a0*/  FADD R84, -R64, R11 ;  /* 0x0000000b40547221 */ /* 0x000fe20000000100 */
[----:B------:R-:W-:Y:S01]  /*81b0*/  FADD R11, R32, R65 ;  /* 0x00000041200b7221 */ /* 0x000fe20000000000 */
[----:B------:R-:W-:Y:S01]  /*81c0*/  F2FP.F16.F32.PACK_AB R32, R23, R32 ;  /* 0x000000201720723e */ /* 0x000fe200000000ff */
[--C-:B------:R-:W-:Y:S01]  /*81d0*/  FFMA R25, R120, UR25, -R29.reuse ;  /* 0x0000001978197c23 */ /* 0x100fe2000800081d */
[----:B------:R-:W2:Y:S01]  /*81e0*/  MUFU.EX2 R56, R56 ;  /* 0x0000003800387308 */ /* 0x000ea20000000800 */
[--C-:B------:R-:W-:Y:S01]  /*81f0*/  FFMA R60, R27, UR25, -R29.reuse ;  /* 0x000000191b3c7c23 */ /* 0x100fe2000800081d */
[--C-:B------:R-:W-:Y:S01]  /*8200*/  FFMA R27, R30, UR25, -R29.reuse ;  /* 0x000000191e1b7c23 */ /* 0x100fe2000800081d */
[----:B---3--:R-:W-:Y:S01]  /*8210*/  @!P3 FMUL R73, R73, R73 ;  /* 0x000000494949b220 */ /* 0x008fe20000400000 */
[----:B------:R-:W-:Y:S01]  /*8220*/  FSETP.GEU.AND P2, PT, R25, -126, PT ;  /* 0xc2fc00001900780b */ /* 0x000fe20003f4e000 */
[--C-:B------:R-:W-:Y:S01]  /*8230*/  FFMA R30, R34, UR25, -R29.reuse ;  /* 0x00000019221e7c23 */ /* 0x100fe2000800081d */
[----:B------:R-:W-:Y:S01]  /*8240*/  @!P4 FMUL R77, R77, 0.5 ;  /* 0x3f0000004d4dc820 */ /* 0x000fe20000400000 */
[----:B------:R-:W-:Y:S01]  /*8250*/  FSETP.GEU.AND P3, PT, R60, -126, PT ;  /* 0xc2fc00003c00780b */ /* 0x000fe20003f6e000 */
[--C-:B------:R-:W-:Y:S01]  /*8260*/  FFMA R31, R31, UR25, -R29.reuse ;  /* 0x000000191f1f7c23 */ /* 0x100fe2000800081d */
[----:B-1----:R-:W-:Y:S01]  /*8270*/  @!P5 FMUL R52, R52, R52 ;  /* 0x000000343434d220 */ /* 0x002fe20000400000 */
[----:B------:R-:W-:Y:S01]  /*8280*/  FSETP.GEU.AND P5, PT, R27, -126, PT ;  /* 0xc2fc00001b00780b */ /* 0x000fe20003fae000 */
[--C-:B------:R-:W-:Y:S01]  /*8290*/  FFMA R35, R35, UR25, -R29.reuse ;  /* 0x0000001923237c23 */ /* 0x100fe2000800081d */
[----:B------:R-:W1:Y:S01]  /*82a0*/  MUFU.EX2 R77, R77 ;  /* 0x0000004d004d7308 */ /* 0x000e620000000800 */
[--C-:B------:R-:W-:Y:S01]  /*82b0*/  FFMA R38, R38, UR25, -R29.reuse ;  /* 0x0000001926267c23 */ /* 0x100fe2000800081d */
[--C-:B------:R-:W-:Y:S01]  /*82c0*/  FFMA R33, R39, UR25, -R29.reuse ;  /* 0x0000001927217c23 */ /* 0x100fe2000800081d */
[--C-:B------:R-:W-:Y:S01]  /*82d0*/  FFMA R42, R42, UR25, -R29.reuse ;  /* 0x000000192a2a7c23 */ /* 0x100fe2000800081d */
[--C-:B------:R-:W-:Y:S01]  /*82e0*/  FFMA R46, R46, UR25, -R29.reuse ;  /* 0x000000192e2e7c23 */ /* 0x100fe2000800081d */
[----:B--2---:R-:W-:Y:S01]  /*82f0*/  @!P6 FMUL R56, R56, R56 ;  /* 0x000000383838e220 */ /* 0x004fe20000400000 */
[----:B------:R-:W-:Y:S01]  /*8300*/  FSETP.GEU.AND P6, PT, R30, -126, PT ;  /* 0xc2fc00001e00780b */ /* 0x000fe20003fce000 */
[----:B------:R-:W-:Y:S01]  /*8310*/  @!P2 FMUL R25, R25, 0.5 ;  /* 0x3f0000001919a820 */ /* 0x000fe20000400000 */
[----:B------:R-:W-:Y:S01]  /*8320*/  @!P3 FMUL R60, R60, 0.5 ;  /* 0x3f0000003c3cb820 */ /* 0x000fe20000400000 */
[--C-:B------:R-:W-:Y:S01]  /*8330*/  FFMA R82, R82, UR25, -R29.reuse ;  /* 0x0000001952527c23 */ /* 0x100fe2000800081d */
[--C-:B------:R-:W-:Y:S01]  /*8340*/  FFMA R80, R83, UR25, -R29.reuse ;  /* 0x0000001953507c23 */ /* 0x100fe2000800081d */
[----:B------:R-:W-:Y:S01]  /*8350*/  @!P5 FMUL R27, R27, 0.5 ;  /* 0x3f0000001b1bd820 */ /* 0x000fe20000400000 */
[--C-:B------:R-:W-:Y:S01]  /*8360*/  FFMA R64, R79, UR25, -R29.reuse ;  /* 0x000000194f407c23 */ /* 0x100fe2000800081d */
[----:B------:R-:W2:Y:S01]  /*8370*/  MUFU.EX2 R25, R25 ;  /* 0x0000001900197308 */ /* 0x000ea20000000800 */
[--C-:B------:R-:W-:Y:S01]  /*8380*/  FFMA R86, R86, UR25, -R29.reuse ;  /* 0x0000001956567c23 */ /* 0x100fe2000800081d */
[----:B------:R-:W-:Y:S01]  /*8390*/  FFMA R87, R87, UR25, -R29 ;  /* 0x0000001957577c23 */ /* 0x000fe2000800081d */
[----:B------:R-:W-:Y:S01]  /*83a0*/  FMUL R84, R84, UR25 ;  /* 0x0000001954547c20 */ /* 0x000fe20008400000 */
[----:B-1----:R-:W-:Y:S01]  /*83b0*/  @!P4 FMUL R77, R77, R77 ;  /* 0x0000004d4d4dc220 */ /* 0x002fe20000400000 */
[----:B------:R-:W-:Y:S01]  /*83c0*/  FSETP.GEU.AND P4, PT, R31, -126, PT ;  /* 0xc2fc00001f00780b */ /* 0x000fe20003f8e000 */
[----:B------:R-:W-:-:S02]  /*83d0*/  @!P6 FMUL R30, R30, 0.5 ;  /* 0x3f0000001e1ee820 */ /* 0x000fc40000400000 */
[----:B------:R-:W1:Y:S08]  /*83e0*/  MUFU.EX2 R60, R60 ;  /* 0x0000003c003c7308 */ /* 0x000e700000000800 */
[----:B------:R-:W3:Y:S01]  /*83f0*/  MUFU.EX2 R27, R27 ;  /* 0x0000001b001b7308 */ /* 0x000ee20000000800 */
[----:B--2---:R-:W-:Y:S01]  /*8400*/  @!P2 FMUL R25, R25, R25 ;  /* 0x000000191919a220 */ /* 0x004fe20000400000 */
[----:B------:R-:W-:Y:S01]  /*8410*/  @!P4 FMUL R31, R31, 0.5 ;  /* 0x3f0000001f1fc820 */ /* 0x000fe20000400000 */
[----:B------:R-:W-:-:S05]  /*8420*/  FSETP.GEU.AND P2, PT, R35, -126, PT ;  /* 0xc2fc00002300780b */ /* 0x000fca0003f4e000 */
[----:B------:R2:W4:Y:S01]  /*8430*/  MUFU.EX2 R68, R30 ;  /* 0x0000001e00447308 */ /* 0x0005220000000800 */
[----:B-1----:R-:W-:Y:S01]  /*8440*/  @!P3 FMUL R60, R60, R60 ;  /* 0x0000003c3c3cb220 */ /* 0x002fe20000400000 */
[----:B------:R-:W-:-:S06]  /*8450*/  FSETP.GEU.AND P3, PT, R38, -126, PT ;  /* 0xc2fc00002600780b */ /* 0x000fcc0003f6e000 */
[----:B------:R1:W5:Y:S01]  /*8460*/  MUFU.EX2 R34, R31 ;  /* 0x0000001f00227308 */ /* 0x0003620000000800 */
[----:B---3--:R-:W-:Y:S01]  /*8470*/  @!P5 FMUL R27, R27, R27 ;  /* 0x0000001b1b1bd220 */ /* 0x008fe20000400000 */
[----:B------:R-:W-:Y:S01]  /*8480*/  FSETP.GEU.AND P5, PT, R33, -126, PT ;  /* 0xc2fc00002100780b */ /* 0x000fe20003fae000 */
[----:B--2---:R-:W-:Y:S01]  /*8490*/  FFMA R30, R43, UR25, -R29 ;  /* 0x000000192b1e7c23 */ /* 0x004fe2000800081d */
[----:B------:R-:W-:-:S03]  /*84a0*/  @!P2 FMUL R35, R35, 0.5 ;  /* 0x3f0000002323a820 */ /* 0x000fc60000400000 */
[----:B------:R-:W-:Y:S01]  /*84b0*/  @!P3 FMUL R38, R38, 0.5 ;  /* 0x3f0000002626b820 */ /* 0x000fe20000400000 */
[----:B------:R2:W3:Y:S01]  /*84c0*/  MUFU.EX2 R39, R35 ;  /* 0x0000002300277308 */ /* 0x0004e20000000800 */
[----:B----4-:R-:W-:Y:S01]  /*84d0*/  @!P6 FMUL R68, R68, R68 ;  /* 0x000000444444e220 */ /* 0x010fe20000400000 */
[----:B------:R-:W-:Y:S01]  /*84e0*/  FSETP.GEU.AND P6, PT, R30, -126, PT ;  /* 0xc2fc00001e00780b */ /* 0x000fe20003fce000 */
[----:B-1----:R-:W-:-:S04]  /*84f0*/  FFMA R31, R47, UR25, -R29 ;  /* 0x000000192f1f7c23 */ /* 0x002fc8000800081d */
[----:B------:R-:W-:Y:S01]  /*8500*/  @!P5 FMUL R33, R33, 0.5 ;  /* 0x3f0000002121d820 */ /* 0x000fe20000400000 */
[----:B------:R1:W4:Y:S01]  /*8510*/  MUFU.EX2 R72, R38 ;  /* 0x0000002600487308 */ /* 0x0003220000000800 */
[----:B-----5:R-:W-:Y:S01]  /*8520*/  @!P4 FMUL R34, R34, R34 ;  /* 0x000000222222c220 */ /* 0x020fe20000400000 */
[----:B------:R-:W-:Y:S01]  /*8530*/  FSETP.GEU.AND P4, PT, R42, -126, PT ;  /* 0xc2fc00002a00780b */ /* 0x000fe20003f8e000 */
[----:B--2---:R-:W-:-:S04]  /*8540*/  FFMA R35, R51, UR25, -R29 ;  /* 0x0000001933237c23 */ /* 0x004fc8000800081d */
[----:B------:R-:W-:Y:S01]  /*8550*/  @!P6 FMUL R30, R30, 0.5 ;  /* 0x3f0000001e1ee820 */ /* 0x000fe20000400000 */
[----:B------:R2:W5:Y:S01]  /*8560*/  MUFU.EX2 R43, R33 ;  /* 0x00000021002b7308 */ /* 0x0005620000000800 */
[----:B---3--:R-:W-:Y:S01]  /*8570*/  @!P2 FMUL R39, R39, R39 ;  /* 0x000000272727a220 */ /* 0x008fe20000400000 */
[----:B------:R-:W-:Y:S01]  /*8580*/  FSETP.GEU.AND P2, PT, R46, -126, PT ;  /* 0xc2fc00002e00780b */ /* 0x000fe20003f4e000 */
[----:B-1----:R-:W-:-:S04]  /*8590*/  FFMA R38, R55, UR25, -R29 ;  /* 0x0000001937267c23 */ /* 0x002fc8000800081d */
[----:B------:R-:W-:Y:S01]  /*85a0*/  @!P4 FMUL R42, R42, 0.5 ;  /* 0x3f0000002a2ac820 */ /* 0x000fe20000400000 */
[----:B------:R1:W3:Y:S01]  /*85b0*/  MUFU.EX2 R47, R30 ;  /* 0x0000001e002f7308 */ /* 0x0002e20000000800 */
[----:B--2---:R-:W-:Y:S01]  /*85c0*/  FFMA R33, R50, UR25, -R29 ;  /* 0x0000001932217c23 */ /* 0x004fe2000800081d */
[----:B----4-:R-:W-:Y:S01]  /*85d0*/  @!P3 FMUL R72, R72, R72 ;  /* 0x000000484848b220 */ /* 0x010fe20000400000 */
[----:B------:R-:W-:-:S04]  /*85e0*/  FSETP.GEU.AND P3, PT, R31, -126, PT ;  /* 0xc2fc00001f00780b */ /* 0x000fc80003f6e000 */
[----:B------:R-:W-:Y:S01]  /*85f0*/  @!P2 FMUL R46, R46, 0.5 ;  /* 0x3f0000002e2ea820 */ /* 0x000fe20000400000 */
[----:B------:R2:W4:Y:S01]  /*8600*/  MUFU.EX2 R76, R42 ;  /* 0x0000002a004c7308 */ /* 0x0005220000000800 */
[----:B-----5:R-:W-:Y:S01]  /*8610*/  @!P5 FMUL R43, R43, R43 ;  /* 0x0000002b2b2bd220 */ /* 0x020fe20000400000 */
[----:B------:R-:W-:Y:S01]  /*8620*/  FSETP.GEU.AND P5, PT, R33, -126, PT ;  /* 0xc2fc00002100780b */ /* 0x000fe20003fae000 */
[----:B-1----:R-:W-:-:S05]  /*8630*/  FFMA R30, R54, UR25, -R29 ;  /* 0x00000019361e7c23 */ /* 0x002fca000800081d */
[----:B------:R-:W-:Y:S01]  /*8640*/  @!P3 FMUL R31, R31, 0.5 ;  /* 0x3f0000001f1fb820 */ /* 0x000fe20000400000 */
[----:B---3--:R-:W-:Y:S01]  /*8650*/  @!P6 FMUL R47, R47, R47 ;  /* 0x0000002f2f2fe220 */ /* 0x008fe20000400000 */
[----:B------:R-:W-:Y:S01]  /*8660*/  FSETP.GEU.AND P6, PT, R30, -126, PT ;  /* 0xc2fc00001e00780b */ /* 0x000fe20003fce000 */
[----:B------:R-:W1:Y:S01]  /*8670*/  MUFU.EX2 R50, R46 ;  /* 0x0000002e00327308 */ /* 0x000e620000000800 */
[----:B--2---:R-:W-:-:S03]  /*8680*/  FFMA R42, R71, UR25, -R29 ;  /* 0x00000019472a7c23 */ /* 0x004fc6000800081d */
[----:B------:R-:W-:Y:S01]  /*8690*/  @!P5 FMUL R33, R33, 0.5 ;  /* 0x3f0000002121d820 */ /* 0x000fe20000400000 */
[----:B----4-:R-:W-:Y:S01]  /*86a0*/  @!P4 FMUL R76, R76, R76 ;  /* 0x0000004c4c4cc220 */ /* 0x010fe20000400000 */
[----:B------:R-:W-:Y:S02]  /*86b0*/  FSETP.GEU.AND P4, PT, R35, -126, PT ;  /* 0xc2fc00002300780b */ /* 0x000fe40003f8e000 */
[----:B------:R2:W3:Y:S04]  /*86c0*/  MUFU.EX2 R51, R31 ;  /* 0x0000001f00337308 */ /* 0x0004e80000000800 */
[----:B------:R-:W-:-:S04]  /*86d0*/  @!P6 FMUL R30, R30, 0.5 ;  /* 0x3f0000001e1ee820 */ /* 0x000fc80000400000 */
[----:B------:R4:W5:Y:S01]  /*86e0*/  MUFU.EX2 R54, R33 ;  /* 0x0000002100367308 */ /* 0x0009620000000800 */
[----:B--2---:R-:W-:Y:S01]  /*86f0*/  FFMA R31, R58, UR25, -R29 ;  /* 0x000000193a1f7c23 */ /* 0x004fe2000800081d */
[----:B-1----:R-:W-:Y:S01]  /*8700*/  @!P2 FMUL R50, R50, R50 ;  /* 0x000000323232a220 */ /* 0x002fe20000400000 */
[----:B------:R-:W-:Y:S01]  /*8710*/  FSETP.GEU.AND P2, PT, R38, -126, PT ;  /* 0xc2fc00002600780b */ /* 0x000fe20003f4e000 */
[----:B------:R-:W-:-:S04]  /*8720*/  @!P4 FMUL R35, R35, 0.5 ;  /* 0x3f0000002323c820 */ /* 0x000fc80000400000 */
[----:B------:R1:W2:Y:S01]  /*8730*/  MUFU.EX2 R58, R30 ;  /* 0x0000001e003a7308 */ /* 0x0002a20000000800 */
[----:B----4-:R-:W-:Y:S01]  /*8740*/  FFMA R33, R59, UR25, -R29 ;  /* 0x000000193b217c23 */ /* 0x010fe2000800081d */
[----:B---3--:R-:W-:Y:S01]  /*8750*/  @!P3 FMUL R51, R51, R51 ;  /* 0x000000333333b220 */ /* 0x008fe20000400000 */
[----:B------:R-:W-:-:S05]  /*8760*/  FSETP.GEU.AND P3, PT, R31, -126, PT ;  /* 0xc2fc00001f00780b */ /* 0x000fca0003f6e000 */
[----:B------:R3:W4:Y:S01]  /*8770*/  MUFU.EX2 R55, R35 ;  /* 0x0000002300377308 */ /* 0x0007220000000800 */
[----:B-----5:R-:W-:Y:S01]  /*8780*/  @!P5 FMUL R54, R54, R54 ;  /* 0x000000363636d220 */ /* 0x020fe20000400000 */
[----:B------:R-:W-:Y:S01]  /*8790*/  FSETP.GEU.AND P5, PT, R33, -126, PT ;  /* 0xc2fc00002100780b */ /* 0x000fe20003fae000 */
[----:B-1----:R-:W-:Y:S01]  /*87a0*/  FFMA R30, R63, UR25, -R29 ;  /* 0x000000193f1e7c23 */ /* 0x002fe2000800081d */
[----:B------:R-:W-:-:S04]  /*87b0*/  @!P2 FMUL R38, R38, 0.5 ;  /* 0x3f0000002626a820 */ /* 0x000fc80000400000 */
[----:B------:R-:W-:Y:S01]  /*87c0*/  @!P3 FMUL R31, R31, 0.5 ;  /* 0x3f0000001f1fb820 */ /* 0x000fe20000400000 */
[----:B--2---:R-:W-:Y:S01]  /*87d0*/  @!P6 FMUL R58, R58, R58 ;  /* 0x0000003a3a3ae220 */ /* 0x004fe20000400000 */
[----:B------:R-:W-:Y:S01]  /*87e0*/  FSETP.GEU.AND P6, PT, R30, -126, PT ;  /* 0xc2fc00001e00780b */ /* 0x000fe20003fce000 */
[----:B------:R1:W2:Y:S01]  /*87f0*/  MUFU.EX2 R59, R38 ;  /* 0x00000026003b7308 */ /* 0x0002a20000000800 */
[----:B---3--:R-:W-:-:S03]  /*8800*/  FFMA R35, R62, UR25, -R29 ;  /* 0x000000193e237c23 */ /* 0x008fc6000800081d */
[----:B------:R-:W-:Y:S01]  /*8810*/  @!P5 FMUL R33, R33, 0.5 ;  /* 0x3f0000002121d820 */ /* 0x000fe20000400000 */
[----:B----4-:R-:W-:Y:S01]  /*8820*/  @!P4 FMUL R55, R55, R55 ;  /* 0x000000373737c220 */ /* 0x010fe20000400000 */
[----:B------:R-:W-:Y:S02]  /*8830*/  FSETP.GEU.AND P4, PT, R35, -126, PT ;  /* 0xc2fc00002300780b */ /* 0x000fe40003f8e000 */
[----:B------:R3:W4:Y:S01]  /*8840*/  MUFU.EX2 R62, R31 ;  /* 0x0000001f003e7308 */ /* 0x0007220000000800 */
[----:B-1----:R-:W-:-:S03]  /*8850*/  FFMA R38, R66, UR25, -R29 ;  /* 0x0000001942267c23 */ /* 0x002fc6000800081d */
[----:B------:R-:W-:-:S04]  /*8860*/  @!P6 FMUL R30, R30, 0.5 ;  /* 0x3f0000001e1ee820 */ /* 0x000fc80000400000 */
[----:B------:R1:W5:Y:S01]  /*8870*/  MUFU.EX2 R63, R33 ;  /* 0x00000021003f7308 */ /* 0x0003620000000800 */
[----:B---3--:R-:W-:Y:S01]  /*8880*/  FFMA R31, R67, UR25, -R29 ;  /* 0x00000019431f7c23 */ /* 0x008fe2000800081d */
[----:B--2---:R-:W-:Y:S01]  /*8890*/  @!P2 FMUL R59, R59, R59 ;  /* 0x0000003b3b3ba220 */ /* 0x004fe20000400000 */
[----:B------:R-:W-:Y:S01]  /*88a0*/  FSETP.GEU.AND P2, PT, R38, -126, PT ;  /* 0xc2fc00002600780b */ /* 0x000fe20003f4e000 */
[----:B------:R-:W-:-:S04]  /*88b0*/  @!P4 FMUL R35, R35, 0.5 ;  /* 0x3f0000002323c820 */ /* 0x000fc80000400000 */
[----:B------:R2:W3:Y:S01]  /*88c0*/  MUFU.EX2 R67, R30 ;  /* 0x0000001e00437308 */ /* 0x0004e20000000800 */
[----:B-1----:R-:W-:Y:S01]  /*88d0*/  FFMA R33, R70, UR25, -R29 ;  /* 0x0000001946217c23 */ /* 0x002fe2000800081d */
[----:B----4-:R-:W-:Y:S01]  /*88e0*/  @!P3 FMUL R62, R62, R62 ;  /* 0x0000003e3e3eb220 */ /* 0x010fe20000400000 */
[----:B------:R-:W-:-:S05]  /*88f0*/  FSETP.GEU.AND P3, PT, R31, -126, PT ;  /* 0xc2fc00001f00780b */ /* 0x000fca0003f6e000 */
[----:B------:R1:W4:Y:S01]  /*8900*/  MUFU.EX2 R66, R35 ;  /* 0x0000002300427308 */ /* 0x0003220000000800 */
[----:B-----5:R-:W-:Y:S01]  /*8910*/  @!P5 FMUL R63, R63, R63 ;  /* 0x0000003f3f3fd220 */ /* 0x020fe20000400000 */
[----:B------:R-:W-:Y:S01]  /*8920*/  FSETP.GEU.AND P5, PT, R33, -126, PT ;  /* 0xc2fc00002100780b */ /* 0x000fe20003fae000 */
[----:B------:R-:W-:Y:S01]  /*8930*/  @!P2 FMUL R38, R38, 0.5 ;  /* 0x3f0000002626a820 */ /* 0x000fe20000400000 */
[----:B--2---:R-:W-:-:S04]  /*8940*/  FFMA R30, R75, UR25, -R29 ;  /* 0x000000194b1e7c23 */ /* 0x004fc8000800081d */
[----:B------:R-:W-:Y:S01]  /*8950*/  @!P3 FMUL R31, R31, 0.5 ;  /* 0x3f0000001f1fb820 */ /* 0x000fe20000400000 */
[--C-:B-1----:R-:W-:Y:S01]  /*8960*/  FFMA R35, R74, UR25, -R29.reuse ;  /* 0x000000194a237c23 */ /* 0x102fe2000800081d */
[----:B---3--:R-:W-:Y:S01]  /*8970*/  @!P6 FMUL R67, R67, R67 ;  /* 0x000000434343e220 */ /* 0x008fe20000400000 */
[----:B------:R1:W2:Y:S03]  /*8980*/  MUFU.EX2 R71, R38 ;  /* 0x0000002600477308 */ /* 0x0002a60000000800 */
[----:B------:R-:W-:Y:S01]  /*8990*/  FSETP.GEU.AND P6, PT, R35, -126, PT ;  /* 0xc2fc00002300780b */ /* 0x000fe20003fce000 */
[----:B------:R-:W-:Y:S01]  /*89a0*/  @!P5 FMUL R33, R33, 0.5 ;  /* 0x3f0000002121d820 */ /* 0x000fe20000400000 */
[----:B----4-:R-:W-:Y:S01]  /*89b0*/  @!P4 FMUL R66, R66, R66 ;  /* 0x000000424242c220 */ /* 0x010fe20000400000 */
[----:B------:R-:W-:Y:S02]  /*89c0*/  FSETP.GEU.AND P4, PT, R42, -126, PT ;  /* 0xc2fc00002a00780b */ /* 0x000fe40003f8e000 */
[----:B------:R3:W4:Y:S01]  /*89d0*/  MUFU.EX2 R70, R31 ;  /* 0x0000001f00467308 */ /* 0x0007220000000800 */
[----:B-1----:R-:W-:Y:S01]  /*89e0*/  FFMA R38, R78, UR25, -R29 ;  /* 0x000000194e267c23 */ /* 0x002fe2000800081d */
[----:B------:R-:W-:Y:S01]  /*89f0*/  FADD R29, R19, R44 ;  /* 0x0000002c131d7221 */ /* 0x000fe20000000000 */
[----:B------:R-:W-:-:S05]  /*8a00*/  F2FP.F16.F32.PACK_AB R44, R44, R57 ;  /* 0x000000392c2c723e */ /* 0x000fca00000000ff */
[----:B------:R1:W5:Y:S01]  /*8a10*/  MUFU.EX2 R75, R33 ;  /* 0x00000021004b7308 */ /* 0x0003620000000800 */
[----:B------:R-:W-:Y:S01]  /*8a20*/  @!P6 FMUL R35, R35, 0.5 ;  /* 0x3f0000002323e820 */ /* 0x000fe20000400000 */
[----:B--2---:R-:W-:Y:S01]  /*8a30*/  @!P2 FMUL R71, R71, R71 ;  /* 0x000000474747a220 */ /* 0x004fe20000400000 */
[----:B------:R-:W-:Y:S01]  /*8a40*/  FSETP.GEU.AND P2, PT, R30, -126, PT ;  /* 0xc2fc00001e00780b */ /* 0x000fe20003f4e000 */
[----:B------:R-:W-:Y:S01]  /*8a50*/  @!P4 FMUL R42, R42, 0.5 ;  /* 0x3f0000002a2ac820 */ /* 0x000fe20000400000 */
[----:B---3--:R-:W-:Y:S01]  /*8a60*/  FADD R31, R23, R48 ;  /* 0x00000030171f7221 */ /* 0x008fe20000000000 */
[----:B------:R-:W-:Y:S01]  /*8a70*/  FADD R120, R68, R71 ;  /* 0x0000004744787221 */ /* 0x000fe20000000000 */
[----:B------:R-:W-:Y:S01]  /*8a80*/  F2FP.F16.F32.PACK_AB R48, R48, R65 ;  /* 0x000000413030723e */ /* 0x000fe200000000ff */
[----:B------:R-:W2:Y:S01]  /*8a90*/  MUFU.EX2 R81, R35 ;  /* 0x0000002300517308 */ /* 0x000ea20000000800 */
[----:B----4-:R-:W-:Y:S01]  /*8aa0*/  @!P3 FMUL R70, R70, R70 ;  /* 0x000000464646b220 */ /* 0x010fe20000400000 */
[----:B------:R-:W-:Y:S01]  /*8ab0*/  FSETP.GEU.AND P3, PT, R38, -126, PT ;  /* 0xc2fc00002600780b */ /* 0x000fe20003f6e000 */
[----:B-1----:R-:W-:Y:S01]  /*8ac0*/  FADD R33, R10, R11 ;  /* 0x0000000b0a217221 */ /* 0x002fe20000000000 */
[----:B------:R-:W-:Y:S01]  /*8ad0*/  FADD R11, R28, R57 ;  /* 0x000000391c0b7221 */ /* 0x000fe20000000000 */
[----:B------:R-:W-:Y:S01]  /*8ae0*/  FADD R10, R13, R40 ;  /* 0x000000280d0a7221 */ /* 0x000fe20000000000 */
[----:B------:R-:W-:-:S02]  /*8af0*/  F2FP.F16.F32.PACK_AB R40, R40, R49 ;  /* 0x000000312828723e */ /* 0x000fc400000000ff */
[----:B------:R-:W-:Y:S01]  /*8b00*/  @!P2 FMUL R30, R30, 0.5 ;  /* 0x3f0000001e1ea820 */ /* 0x000fe20000400000 */
[----:B-----5:R-:W-:Y:S01]  /*8b10*/  @!P5 FMUL R75, R75, R75 ;  /* 0x0000004b4b4bd220 */ /* 0x020fe20000400000 */
[----:B------:R-:W-:Y:S01]  /*8b20*/  FSETP.GEU.AND P5, PT, R82, -126, PT ;  /* 0xc2fc00005200780b */ /* 0x000fe20003fae000 */
[----:B------:R-:W1:Y:S01]  /*8b30*/  MUFU.EX2 R74, R42 ;  /* 0x0000002a004a7308 */ /* 0x000e620000000800 */
[----:B------:R-:W-:Y:S01]  /*8b40*/  FADD R31, R10, R31 ;  /* 0x0000001f0a1f7221 */ /* 0x000fe20000000000 */
[----:B------:R-:W-:Y:S01]  /*8b50*/  FADD R10, R26, R53 ;  /* 0x000000351a0a7221 */ /* 0x000fe20000000000 */
[----:B------:R-:W-:Y:S01]  /*8b60*/  F2FP.F16.F32.PACK_AB R26, R17, R26 ;  /* 0x0000001a111a723e */ /* 0x000fe200000000ff */
[----:B------:R-:W-:Y:S01]  /*8b70*/  @!P3 FMUL R38, R38, 0.5 ;  /* 0x3f0000002626b820 */ /* 0x000fe20000400000 */
[----:B------:R-:W-:Y:S01]  /*8b80*/  F2FP.F16.F32.PACK_AB R28, R19, R28 ;  /* 0x0000001c131c723e */ /* 0x000fe200000000ff */
[----:B--2---:R-:W-:Y:S01]  /*8b90*/  @!P6 FMUL R81, R81, R81 ;  /* 0x000000515151e220 */ /* 0x004fe20000400000 */
[----:B------:R-:W-:Y:S01]  /*8ba0*/  FSETP.GEU.AND P6, PT, R80, -126, PT ;  /* 0xc2fc00005000780b */ /* 0x000fe20003fce000 */
[----:B------:R2:W3:Y:S02]  /*8bb0*/  MUFU.EX2 R78, R30 ;  /* 0x0000001e004e7308 */ /* 0x0004e40000000800 */
[----:B------:R-:W-:-:S02]  /*8bc0*/  FADD R122, R76, R81 ;  /* 0x000000514c7a7221 */ /* 0x000fc40000000000 */
[----:B------:R-:W-:-:S04]  /*8bd0*/  @!P5 FMUL R82, R82, 0.5 ;  /* 0x3f0000005252d820 */ /* 0x000fc80000400000 */
[----:B------:R4:W5:Y:S01]  /*8be0*/  MUFU.EX2 R79, R38 ;  /* 0x00000026004f7308 */ /* 0x0009620000000800 */
[----:B--2---:R-:W-:Y:S01]  /*8bf0*/  FADD R30, R36, R73 ;  /* 0x00000049241e7221 */ /* 0x004fe20000000000 */
[----:B-1----:R-:W-:Y:S01]  /*8c00*/  @!P4 FMUL R74, R74, R74 ;  /* 0x0000004a4a4ac220 */ /* 0x002fe20000400000 */
[----:B------:R-:W-:Y:S01]  /*8c10*/  FSETP.GEU.AND P4, PT, R84, -126, PT ;  /* 0xc2fc00005400780b */ /* 0x000fe20003f8e000 */
[----:B------:R-:W-:Y:S01]  /*8c20*/  @!P6 FMUL R80, R80, 0.5 ;  /* 0x3f0000005050e820 */ /* 0x000fe20000400000 */
[----:B------:R-:W-:Y:S01]  /*8c30*/  FADD R42, R11, R30 ;  /* 0x0000001e0b2a7221 */ /* 0x000fe20000000000 */
[----:B------:R-:W-:Y:S01]  /*8c40*/  FADD R11, R12, R61 ;  /* 0x0000003d0c0b7221 */ /* 0x000fe20000000000 */
[----:B------:R-:W-:Y:S01]  /*8c50*/  FADD R30, R16, R77 ;  /* 0x0000004d101e7221 */ /* 0x000fe20000000000 */
[----:B------:R-:W1:Y:S01]  /*8c60*/  MUFU.EX2 R83, R82 ;  /* 0x0000005200537308 */ /* 0x000e620000000800 */
[----:B---3--:R-:W-:Y:S01]  /*8c70*/  @!P2 FMUL R78, R78, R78 ;  /* 0x0000004e4e4ea220 */ /* 0x008fe20000400000 */
[----:B------:R-:W-:Y:S01]  /*8c80*/  FSETP.GEU.AND P2, PT, R64, -126, PT ;  /* 0xc2fc00004000780b */ /* 0x000fe20003f4e000 */
[----:B----4-:R-:W-:Y:S01]  /*8c90*/  FADD R38, R41, R52 ;  /* 0x0000003429267221 */ /* 0x010fe20000000000 */
[----:B------:R-:W-:Y:S01]  /*8ca0*/  FADD R46, R11, R30 ;  /* 0x0000001e0b2e7221 */ /* 0x000fe20000000000 */
[----:B------:R-:W-:Y:S01]  /*8cb0*/  FADD R11, R21, R20 ;  /* 0x00000014150b7221 */ /* 0x000fe20000000000 */
[----:B------:R-:W-:Y:S01]  /*8cc0*/  FADD R30, R45, R56 ;  /* 0x000000382d1e7221 */ /* 0x000fe20000000000 */
[----:B------:R-:W-:Y:S01]  /*8cd0*/  FADD R38, R29, R38 ;  /* 0x000000261d267221 */ /* 0x000fe20000000000 */
[----:B------:R-:W2:Y:S01]  /*8ce0*/  MUFU.EX2 R80, R80 ;  /* 0x0000005000507308 */ /* 0x000ea20000000800 */
[----:B-----5:R-:W-:Y:S01]  /*8cf0*/  @!P3 FMUL R79, R79, R79 ;  /* 0x0000004f4f4fb220 */ /* 0x020fe20000400000 */
[----:B------:R-:W-:Y:S01]  /*8d00*/  FSETP.GEU.AND P3, PT, R86, -126, PT ;  /* 0xc2fc00005600780b */ /* 0x000fe20003f6e000 */
[----:B------:R-:W-:Y:S01]  /*8d10*/  FADD R29, R14, R69 ;  /* 0x000000450e1d7221 */ /* 0x000fe20000000000 */
[----:B------:R-:W-:Y:S01]  /*8d20*/  FADD R11, R11, R30 ;  /* 0x0000001e0b0b7221 */ /* 0x000fe20000000000 */
[----:B------:R-:W-:Y:S01]  /*8d30*/  FADD R30, R60, R63 ;  /* 0x0000003f3c1e7221 */ /* 0x000fe20000000000 */
        /* <DEDUP_REMOVED lines=11> */
[----:B--2---:R-:W-:Y:S01]  /*8df0*/  @!P6 FMUL R80, R80, R80 ;  /* 0x000000505050e220 */ /* 0x004fe20000400000 */
[----:B------:R-:W-:Y:S01]  /*8e00*/  FSETP.GEU.AND P6, PT, R15, -126, PT ;  /* 0xc2fc00000f00780b */ /* 0x000fe20003fce000 */
[----:B------:R-:W-:Y:S01]  /*8e10*/  FADD R29, R25, R62 ;  /* 0x0000003e191d7221 */ /* 0x000fe20000000000 */
[----:B------:R-:W-:Y:S01]  /*8e20*/  FADD R125, R120, R123 ;  /* 0x0000007b787d7221 */ /* 0x000fe20000000000 */
[----:B------:R2:W3:Y:S01]  /*8e30*/  MUFU.EX2 R85, R86 ;  /* 0x0000005600557308 */ /* 0x0004e20000000800 */
[----:B------:R-:W-:Y:S01]  /*8e40*/  @!P4 FMUL R84, R84, 0.5 ;  /* 0x3f0000005454c820 */ /* 0x000fe20000400000 */
[----:B------:R-:W-:Y:S01]  /*8e50*/  @!P5 FMUL R87, R87, 0.5 ;  /* 0x3f0000005757d820 */ /* 0x000fe20000400000 */
[----:B------:R-:W-:Y:S01]  /*8e60*/  FADD R122, R29, R122 ;  /* 0x0000007a1d7a7221 */ /* 0x000fe20000000000 */
[----:B------:R-:W-:Y:S01]  /*8e70*/  FADD R123, R30, R121 ;  /* 0x000000791e7b7221 */ /* 0x000fe20000000000 */
[----:B------:R-:W-:Y:S01]  /*8e80*/  FADD R30, R39, R70 ;  /* 0x00000046271e7221 */ /* 0x000fe20000000000 */
[----:B------:R-:W-:Y:S01]  /*8e90*/  FADD R121, R55, R80 ;  /* 0x0000005037797221 */ /* 0x000fe20000000000 */
[----:B------:R-:W-:Y:S01]  /*8ea0*/  FADD R29, R27, R66 ;  /* 0x000000421b1d7221 */ /* 0x000fe20000000000 */
[----:B------:R4:W5:Y:S01]  /*8eb0*/  MUFU.EX2 R82, R87 ;  /* 0x0000005700527308 */ /* 0x0009620000000800 */
[----:B--2---:R-:W-:Y:S01]  /*8ec0*/  FADD R86, R50, R79 ;  /* 0x0000004f32567221 */ /* 0x004fe20000000000 */
[----:B------:R-:W-:Y:S01]  /*8ed0*/  @!P6 FMUL R15, R15, 0.5 ;  /* 0x3f0000000f0fe820 */ /* 0x000fe20000400000 */
[----:B-1----:R-:W-:Y:S01]  /*8ee0*/  @!P2 FMUL R64, R64, R64 ;  /* 0x000000404040a220 */ /* 0x002fe20000400000 */
[----:B------:R-:W-:Y:S01]  /*8ef0*/  FADD R126, R30, R121 ;  /* 0x000000791e7e7221 */ /* 0x000fe20000000000 */
[----:B------:R-:W-:Y:S01]  /*8f00*/  FADD R124, R29, R86 ;  /* 0x000000561d7c7221 */ /* 0x000fe20000000000 */
[----:B------:R-:W-:Y:S01]  /*8f10*/  FADD R30, R72, R75 ;  /* 0x0000004b481e7221 */ /* 0x000fe20000000000 */
[----:B------:R-:W-:Y:S01]  /*8f20*/  FADD R29, R34, R67 ;  /* 0x00000043221d7221 */ /* 0x000fe20000000000 */
[----:B------:R-:W1:Y:S01]  /*8f30*/  MUFU.EX2 R15, R15 ;  /* 0x0000000f000f7308 */ /* 0x000e620000000800 */
[----:B---3--:R-:W-:Y:S01]  /*8f40*/  @!P3 FMUL R85, R85, R85 ;  /* 0x000000555555b220 */ /* 0x008fe20000400000 */
[----:B------:R-:W-:Y:S01]  /*8f50*/  FADD R120, R51, R64 ;  /* 0x0000004033787221 */ /* 0x000fe20000000000 */
[----:B------:R-:W-:Y:S01]  /*8f60*/  FADD R86, R43, R74 ;  /* 0x0000004a2b567221 */ /* 0x000fe20000000000 */
[----:B------:R-:W-:Y:S01]  /*8f70*/  FADD R33, R33, R42 ;  /* 0x0000002a21217221 */ /* 0x000fe20000000000 */
[----:B----4-:R-:W-:Y:S01]  /*8f80*/  FADD R87, R58, R85 ;  /* 0x000000553a577221 */ /* 0x010fe20000000000 */
[----:B------:R-:W-:Y:S01]  /*8f90*/  FADD R31, R31, R38 ;  /* 0x000000261f1f7221 */ /* 0x000fe20000000000 */
[----:B------:R-:W-:Y:S01]  /*8fa0*/  FADD R46, R35, R46 ;  /* 0x0000002e232e7221 */ /* 0x000fe20000000000 */
[----:B------:R-:W2:Y:S01]  /*8fb0*/  MUFU.EX2 R84, R84 ;  /* 0x0000005400547308 */ /* 0x000ea20000000800 */
[----:B-----5:R-:W-:Y:S01]  /*8fc0*/  @!P5 FMUL R82, R82, R82 ;  /* 0x000000525252d220 */ /* 0x020fe20000400000 */
        /* <DEDUP_REMOVED lines=12> */
[----:B-1----:R-:W-:Y:S01]  /*9090*/  @!P6 FMUL R15, R15, R15 ;  /* 0x0000000f0f0fe220 */ /* 0x002fe20000400000 */
[----:B------:R-:W-:Y:S01]  /*90a0*/  FADD R87, R122, R87 ;  /* 0x000000577a577221 */ /* 0x000fe20000000000 */
[----:B------:R-:W-:Y:S01]  /*90b0*/  F2FP.F16.F32.PACK_AB R27, R34, R27 ;  /* 0x0000001b221b723e */ /* 0x000fe200000000ff */
[----:B------:R-:W-:Y:S01]  /*90c0*/  FADD R86, R123, R86 ;  /* 0x000000567b567221 */ /* 0x000fe20000000000 */
[----:B------:R-:W-:Y:S01]  /*90d0*/  FFMA R4, R15, R4, R10 ;  /* 0x000000040f047223 */ /* 0x000fe2000000000a */
[----:B------:R-:W-:Y:S01]  /*90e0*/  SHF.L.U32 R10, R9, 0x1f, RZ ;  /* 0x0000001f090a7819 */ /* 0x000fe200000006ff */
[----:B--2---:R-:W-:Y:S01]  /*90f0*/  @!P4 FMUL R84, R84, R84 ;  /* 0x000000545454c220 */ /* 0x004fe20000400000 */
[----:B------:R-:W-:Y:S01]  /*9100*/  FADD R87, R87, R86 ;  /* 0x0000005657577221 */ /* 0x000fe20000000000 */
[----:B------:R-:W-:Y:S01]  /*9110*/  F2FP.F16.F32.PACK_AB R34, R37, R14 ;  /* 0x0000000e2522723e */ /* 0x000fe200000000ff */
[----:B------:R1:W2:Y:S01]  /*9120*/  SYNCS.PHASECHK.TRANS64.TRYWAIT P2, [UR6+0x18000], R10 ;  /* 0x0180000aff0075a7 */ /* 0x0002a20008040146 */
[----:B------:R-:W-:Y:S01]  /*9130*/  F2FP.F16.F32.PACK_AB R29, R39, R68 ;  /* 0x00000044271d723e */ /* 0x000fe200000000ff */
[----:B------:R-:W-:Y:S01]  /*9140*/  FFMA R3, R84, R3, R87 ;  /* 0x0000000354037223 */ /* 0x000fe20000000057 */
[----:B------:R-:W-:Y:S01]  /*9150*/  F2FP.F16.F32.PACK_AB R31, R43, R72 ;  /* 0x000000482b1f723e */ /* 0x000fe200000000ff */
[-C--:B------:R-:W-:Y:S01]  /*9160*/  FMUL R88, R88, R15.reuse ;  /* 0x0000000f58587220 */ /* 0x080fe20000400000 */
        /* <DEDUP_REMOVED lines=49> */
[----:B------:R-:W-:Y:S02]  /*9480*/  F2FP.F16.F32.PACK_AB R53, R80, R83 ;  /* 0x000000535035723e */ /* 0x000fe400000000ff */
[----:B------:R-:W-:Y:S01]  /*9490*/  F2FP.F16.F32.PACK_AB R54, R56, R77 ;  /* 0x0000004d3836723e */ /* 0x000fe200000000ff */
[----:B-12---:R-:W-:Y:S06]  /*94a0*/  @!P0 BRA `(.L_x_39) ;  /* 0x0000000000048947 */ /* 0x006fec0003800000 */
[----:B------:R-:W-:Y:S01]  /*94b0*/  BPT.TRAP 0x1 ;  /* 0x000000040000795c */ /* 0x000fe20000300000 */
.L_x_39:
[----:B------:R-:W-:Y:S05]  /*94c0*/  @P2 BRA `(.L_x_40) ;  /* 0x0000000000082947 */ /* 0x000fea0003800000 */
[----:B------:R-:W1:Y:S02]  /*94d0*/  SYNCS.PHASECHK.TRANS64.TRYWAIT P2, [UR6+0x18000], R10 ;  /* 0x0180000aff0075a7 */ /* 0x000e640008040146 */
[----:B-1----:R-:W-:Y:S05]  /*94e0*/  @!P2 BRA `(.L_x_41) ;  /* 0x0000002800f4a947 */ /* 0x002fea0003800000 */
.L_x_40:
        /* <DEDUP_REMOVED lines=43> */
.L_x_42:
[----:B------:R-:W-:-:S04]  /*97a0*/  ULEA UR6, UR21, UR36, 0x3 ;  /* 0x0000002415067291 */ /* 0x000fc8000f8e183f */
[----:B------:R-:W-:-:S04]  /*97b0*/  UIADD3 UR6, UR6, 0x18028, URZ ;  /* 0x0001802806067890 */ /* 0x000fc8000fffe03f */
[----:B------:R-:W-:-:S09]  /*97c0*/  UPRMT UR6, URZ, 0x654, UR6 ;  /* 0x000006543f067896 */ /* 0x000fd20008000006 */
[----:B------:R-:W-:Y:S01]  /*97d0*/  SYNCS.ARRIVE.TRANS64.RED.A1T0 RZ, [UR6], RZ ;  /* 0x000000ffffff79a7 */ /* 0x000fe20008100406 */
[----:B------:R-:W-:Y:S05]  /*97e0*/  @P1 BRA `(.L_x_43) ;  /* 0x0000000000041947 */ /* 0x000fea0003800000 */
[----:B------:R-:W-:Y:S01]  /*97f0*/  BPT.TRAP 0x1 ;  /* 0x000000040000795c */ /* 0x000fe20000300000 */
.L_x_43:
[----:B------:R-:W-:-:S04]  /*9800*/  UIADD3 UR21, UR21, 0x1, URZ ;  /* 0x0000000115157890 */ /* 0x000fc8000fffe03f */
[----:B------:R-:W-:-:S04]  /*9810*/  UISETP.NE.AND UP0, UPT, UR21, 0x5, UPT ;  /* 0x000000051500788c */ /* 0x000fc8000bf05270 */
[----:B------:R-:W-:Y:S01]  /*9820*/  USEL UR21, UR21, URZ, UP0 ;  /* 0x0000003f15157287 */ /* 0x000fe20008000000 */
[----:B------:R-:W-:Y:S11]  /*9830*/  @!P0 BRA `(.L_x_44) ;  /* 0x0000000000048947 */ /* 0x000ff60003800000 */
[----:B------:R-:W-:Y:S01]  /*9840*/  BPT.TRAP 0x1 ;  /* 0x000000040000795c */ /* 0x000fe20000300000 */
.L_x_44:
[----:B------:R-:W-:-:S04]  /*9850*/  ULEA UR6, UR21, UR36, 0x3 ;  /* 0x0000002415067291 */ /* 0x000fc8000f8e183f */
[----:B------:R-:W-:-:S04]  /*9860*/  UIADD3 UR6, UR6, 0x18028, URZ ;  /* 0x0001802806067890 */ /* 0x000fc8000fffe03f */
[----:B------:R-:W-:-:S09]  /*9870*/  UPRMT UR6, URZ, 0x654, UR6 ;  /* 0x000006543f067896 */ /* 0x000fd20008000006 */
[----:B------:R-:W-:Y:S01]  /*9880*/  SYNCS.ARRIVE.TRANS64.RED.A1T0 RZ, [UR6], RZ ;  /* 0x000000ffffff79a7 */ /* 0x000fe20008100406 */
[----:B------:R-:W-:Y:S05]  /*9890*/  @P1 BRA `(.L_x_45) ;  /* 0x0000000000041947 */ /* 0x000fea0003800000 */
[----:B------:R-:W-:Y:S01]  /*98a0*/  BPT.TRAP 0x1 ;  /* 0x000000040000795c */ /* 0x000fe20000300000 */
.L_x_45:
[----:B------:R-:W-:Y:S01]  /*98b0*/  UIADD3 UR24, UR24, 0x1, URZ ;  /* 0x0000000118187890 */ /* 0x000fe2000fffe03f */
[C---:B------:R-:W-:Y:S01]  /*98c0*/  ISETP.GT.AND P2, PT, R8.reuse, 0x1, PT ;  /* 0x000000010800780c */ /* 0x040fe20003f44270 */
[----:B------:R-:W-:Y:S01]  /*98d0*/  UIADD3 UR21, UR21, 0x1, URZ ;  /* 0x0000000115157890 */ /* 0x000fe2000fffe03f */
[----:B------:R-:W-:Y:S01]  /*98e0*/  IADD3 R8, R8, -0x1, RZ ;  /* 0xffffffff08087810 */ /* 0x000fe20007ffe0ff */
[----:B------:R-:W-:Y:S01]  /*98f0*/  UISETP.NE.AND UP1, UPT, UR24, 0x5, UPT ;  /* 0x000000051800788c */ /* 0x000fe2000bf25270 */
[----:B------:R-:W-:Y:S01]  /*9900*/  VIADD R7, R7, 0x80 ;  /* 0x0000008007077836 */ /* 0x000fe20000000000 */
[----:B------:R-:W-:Y:S01]  /*9910*/  UISETP.NE.AND UP0, UPT, UR21, 0x5, UPT ;  /* 0x000000051500788c */ /* 0x000fe2000bf05270 */
[----:B-1----:R-:W-:Y:S01]  /*9920*/  MOV R10, R5 ;  /* 0x00000005000a7202 */ /* 0x002fe20000000f00 */
[----:B------:R-:W-:Y:S01]  /*9930*/  USEL UR6, URZ, 0x1, UP1 ;  /* 0x000000013f067887 */ /* 0x000fe20008800000 */
[----:B------:R-:W-:Y:S01]  /*9940*/  IMAD.MOV.U32 R11, RZ, RZ, R6 ;  /* 0x000000ffff0b7224 */ /* 0x000fe200078e0006 */
[----:B------:R-:W-:-:S02]  /*9950*/  USEL UR21, UR21, URZ, UP0 ;  /* 0x0000003f15157287 */ /* 0x000fc40008000000 */
[----:B------:R-:W-:Y:S02]  /*9960*/  USEL UR24, UR24, URZ, UP1 ;  /* 0x0000003f18187287 */ /* 0x000fe40008800000 */
[----:B------:R-:W-:Y:S01]  /*9970*/  LOP3.LUT R9, R9, UR6, RZ, 0x3c, !PT ;  /* 0x0000000609097c12 */ /* 0x000fe2000f8e3cff */
[----:B------:R-:W-:Y:S09]  /*9980*/  @P2 BRA `(.L_x_46) ;  /* 0xffffffcc00542947 */ /* 0x000ff2000383ffff */
.L_x_35:
[----:B------:R-:W1:Y:S01]  /*9990*/  SHFL.BFLY PT, R7, R4, 0x1, 0x1f ;  /* 0x0c201f0004077f89 */ /* 0x000e6200000e0000 */
[----:B------:R-:W-:Y:S01]  /*99a0*/  BSSY B0, `(.L_x_47) ;  /* 0x0000024000007945 */ /* 0x000fe20003800000 */
[----:B------:R-:W-:Y:S01]  /*99b0*/  MOV R9, 0x7f800000 ;  /* 0x7f80000000097802 */ /* 0x000fe20000000f00 */
[----:B------:R-:W-:Y:S01]  /*99c0*/  IMAD.MOV.U32 R10, RZ, RZ, 0x3f800000 ;  /* 0x3f800000ff0a7424 */ /* 0x000fe200078e00ff */
[----:B------:R-:W2:Y:S01]  /*99d0*/  SHFL.BFLY PT, R0, R3, 0x1, 0x1f ;  /* 0x0c201f0003007f89 */ /* 0x000ea200000e0000 */
[----:B------:R-:W-:Y:S02]  /*99e0*/  IMAD.MOV.U32 R11, RZ, RZ, 0x7f800000 ;  /* 0x7f800000ff0b7424 */ /* 0x000fe400078e00ff */
[----:B-1----:R-:W-:Y:S01]  /*99f0*/  FADD R7, R7, R4 ;  /* 0x0000000407077221 */ /* 0x002fe20000000000 */
[----:B--2---:R-:W-:-:S04]  /*9a00*/  FADD R16, R0, R3 ;  /* 0x0000000300107221 */ /* 0x004fc80000000000 */
[----:B------:R-:W1:Y:S01]  /*9a10*/  SHFL.BFLY PT, R2, R7, 0x2, 0x1f ;  /* 0x0c401f0007027f89 */ /* 0x000e6200000e0000 */
[----:B------:R-:W-:-:S03]  /*9a20*/  MOV R0, 0x3f800000 ;  /* 0x3f80000000007802 */ /* 0x000fc60000000f00 */
[----:B------:R-:W2:Y:S01]  /*9a30*/  SHFL.BFLY PT, R17, R16, 0x2, 0x1f ;  /* 0x0c401f0010117f89 */ /* 0x000ea200000e0000 */
[C---:B-1----:R-:W-:Y:S01]  /*9a40*/  FSETP.NE.AND P0, PT, R7.reuse, -R2, PT ;  /* 0x800000020700720b */ /* 0x042fe20003f05000 */
[----:B------:R-:W-:Y:S01]  /*9a50*/  FADD R2, R7, R2 ;  /* 0x0000000207027221 */ /* 0x000fe20000000000 */
[----:B--2---:R-:W-:-:S11]  /*9a60*/  FADD R8, R16, R17 ;  /* 0x0000001110087221 */ /* 0x004fd60000000000 */
[----:B------:R-:W-:Y:S05]  /*9a70*/  @!P0 BRA `(.L_x_48) ;  /* 0x0000000000588947 */ /* 0x000fea0003800000 */
[----:B------:R-:W-:Y:S01]  /*9a80*/  MOV R4, R2 ;  /* 0x0000000200047202 */ /* 0x000fe20000000f00 */
[----:B------:R-:W-:Y:S04]  /*9a90*/  BSSY B1, `(.L_x_49) ;  /* 0x000000d000017945 */ /* 0x000fe80003800000 */
[----:B------:R-:W-:-:S05]  /*9aa0*/  VIADD R0, R4, 0x1800000 ;  /* 0x0180000004007836 */ /* 0x000fca0000000000 */
[----:B------:R-:W-:-:S04]  /*9ab0*/  LOP3.LUT R0, R0, 0x7f800000, RZ, 0xc0, !PT ;  /* 0x7f80000000007812 */ /* 0x000fc800078ec0ff */
[----:B------:R-:W-:-:S13]  /*9ac0*/  ISETP.GT.U32.AND P0, PT, R0, 0x1ffffff, PT ;  /* 0x01ffffff0000780c */ /* 0x000fda0003f04070 */
[----:B------:R-:W-:Y:S05]  /*9ad0*/  @P0 BRA `(.L_x_50) ;  /* 0x0000000000100947 */ /* 0x000fea0003800000 */
[----:B------:R-:W-:Y:S02]  /*9ae0*/  MOV R2, R4 ;  /* 0x0000000400027202 */ /* 0x000fe40000000f00 */
[----:B------:R-:W-:-:S07]  /*9af0*/  MOV R15, 0x9b10 ;  /* 0x00009b10000f7802 */ /* 0x000fce0000000f00 */
[----:B------:R-:W-:Y:S05]  /*9b00*/  CALL.REL.NOINC `($__internal_0_$__cuda_sm20_rcp_rn_f32_slowpath) ;  /* 0x0000002800147944 */ /* 0x000fea0003c00000 */
[----:B------:R-:W-:Y:S05]  /*9b10*/  BRA `(.L_x_51) ;  /* 0x0000000000107947 */ /* 0x000fea0003800000 */
.L_x_50:
[----:B------:R-:W1:Y:S02]  /*9b20*/  MUFU.RCP R3, R4 ;  /* 0x0000000400037308 */ /* 0x000e640000001000 */
[----:B-1----:R-:W-:-:S04]  /*9b30*/  FFMA R0, R4, R3, -1 ;  /* 0xbf80000004007423 */ /* 0x002fc80000000003 */
[----:B------:R-:W-:-:S04]  /*9b40*/  FADD.FTZ R0, -R0, -RZ ;  /* 0x800000ff00007221 */ /* 0x000fc80000010100 */
[----:B------:R-:W-:-:S07]  /*9b50*/  FFMA R0, R3, R0, R3 ;  /* 0x0000000003007223 */ /* 0x000fce0000000003 */
.L_x_51:
[----:B------:R-:W-:Y:S05]  /*9b60*/  BSYNC B1 ;  /* 0x0000000000017941 */ /* 0x000fea0003800000 */
.L_x_49:
[----:B------:R-:W-:Y:S01]  /*9b70*/  FSETP.GEU.AND P0, PT, |R4|, 1.175494350822287508e-38, PT ;  /* 0x008000000400780b */ /* 0x000fe20003f0e200 */
[----:B------:R-:W-:-:S12]  /*9b80*/  ULDC UR4, c[0x0][0x600] ;  /* 0x0001800000047ab9 */ /* 0x000fd80000000800 */
[----:B------:R-:W-:-:S04]  /*9b90*/  @!P0 FMUL R4, R4, 16777216 ;  /* 0x4b80000004048820 */ /* 0x000fc80000400000 */
[----:B------:R-:W1:Y:S02]  /*9ba0*/  MUFU.LG2 R2, R4 ;  /* 0x0000000400027308 */ /* 0x000e640000000c00 */
[----:B-1----:R-:W-:-:S04]  /*9bb0*/  @!P0 FADD R2, R2, -24 ;  /* 0xc1c0000002028421 */ /* 0x002fc80000000000 */
[----:B------:R-:W-:-:S04]  /*9bc0*/  FMUL R2, R2, 0.69314718246459960938 ;  /* 0x3f31721802027820 */ /* 0x000fc80000400000 */
[----:B------:R-:W-:-:S07]  /*9bd0*/  FFMA R11, R5, UR4, R2 ;  /* 0x00000004050b7c23 */ /* 0x000fce0008000002 */
.L_x_48:
[----:B------:R-:W-:Y:S05]  /*9be0*/  BSYNC B0 ;  /* 0x0000000000007941 */ /* 0x000fea0003800000 */
.L_x_47:
[----:B------:R-:W-:Y:S01]  /*9bf0*/  FSETP.NE.AND P0, PT, R16, -R17, PT ;  /* 0x800000111000720b */ /* 0x000fe20003f05000 */
[----:B------:R-:W-:Y:S01]  /*9c00*/  ULDC UR4, c[0x0][0x608] ;  /* 0x0001820000047ab9 */ /* 0x000fe20000000800 */
[----:B------:R-:W-:Y:S01]  /*9c10*/  BSSY B0, `(.L_x_52) ;  /* 0x0000029000007945 */ /* 0x000fe20003800000 */
[----:B------:R-:W-:-:S04]  /*9c20*/  FMUL R0, R0, UR4 ;  /* 0x0000000400007c20 */ /* 0x000fc80008400000 */
        /* <DEDUP_REMOVED lines=16> */
[----:B------:R-:W-:Y:S06]  /*9d30*/  @!P0 BRA `(.L_x_53) ;  /* 0x0000000000588947 */ /* 0x000fec0003800000 */
[----:B------:R-:W-:Y:S01]  /*9d40*/  VIADD R0, R8, 0x1800000 ;  /* 0x0180000008007836 */ /* 0x000fe20000000000 */
[----:B------:R-:W-:Y:S04]  /*9d50*/  BSSY B1, `(.L_x_54) ;  /* 0x000000d000017945 */ /* 0x000fe80003800000 */
[----:B------:R-:W-:-:S04]  /*9d60*/  LOP3.LUT R0, R0, 0x7f800000, RZ, 0xc0, !PT ;  /* 0x7f80000000007812 */ /* 0x000fc800078ec0ff */
[----:B------:R-:W-:-:S13]  /*9d70*/  ISETP.GT.U32.AND P0, PT, R0, 0x1ffffff, PT ;  /* 0x01ffffff0000780c */ /* 0x000fda0003f04070 */
[----:B------:R-:W-:Y:S05]  /*9d80*/  @P0 BRA `(.L_x_55) ;  /* 0x0000000000140947 */ /* 0x000fea0003800000 */
[----:B------:R-:W-:Y:S02]  /*9d90*/  MOV R2, R8 ;  /* 0x0000000800027202 */ /* 0x000fe40000000f00 */
[----:B------:R-:W-:-:S07]  /*9da0*/  MOV R15, 0x9dc0 ;  /* 0x00009dc0000f7802 */ /* 0x000fce0000000f00 */
[----:B------:R-:W-:Y:S05]  /*9db0*/  CALL.REL.NOINC `($__internal_0_$__cuda_sm20_rcp_rn_f32_slowpath) ;  /* 0x0000002400687944 */ /* 0x000fea0003c00000 */
[----:B------:R-:W-:Y:S01]  /*9dc0*/  IMAD.MOV.U32 R10, RZ, RZ, R0 ;  /* 0x000000ffff0a7224 */ /* 0x000fe200078e0000 */
[----:B------:R-:W-:Y:S06]  /*9dd0*/  BRA `(.L_x_56) ;  /* 0x0000000000107947 */ /* 0x000fec0003800000 */
.L_x_55:
[----:B------:R-:W1:Y:S02]  /*9de0*/  MUFU.RCP R3, R8 ;  /* 0x0000000800037308 */ /* 0x000e640000001000 */
[----:B-1----:R-:W-:-:S04]  /*9df0*/  FFMA R0, R8, R3, -1 ;  /* 0xbf80000008007423 */ /* 0x002fc80000000003 */
[----:B------:R-:W-:-:S04]  /*9e00*/  FADD.FTZ R0, -R0, -RZ ;  /* 0x800000ff00007221 */ /* 0x000fc80000010100 */
[----:B------:R-:W-:-:S07]  /*9e10*/  FFMA R10, R3, R0, R3 ;  /* 0x00000000030a7223 */ /* 0x000fce0000000003 */
.L_x_56:
[----:B------:R-:W-:Y:S05]  /*9e20*/  BSYNC B1 ;  /* 0x0000000000017941 */ /* 0x000fea0003800000 */
.L_x_54:
[----:B------:R-:W-:Y:S01]  /*9e30*/  FSETP.GEU.AND P0, PT, |R8|, 1.175494350822287508e-38, PT ;  /* 0x008000000800780b */ /* 0x000fe20003f0e200 */
[----:B------:R-:W-:-:S12]  /*9e40*/  ULDC UR4, c[0x0][0x600] ;  /* 0x0001800000047ab9 */ /* 0x000fd80000000800 */
[----:B------:R-:W-:-:S04]  /*9e50*/  @!P0 FMUL R8, R8, 16777216 ;  /* 0x4b80000008088820 */ /* 0x000fc80000400000 */
[----:B------:R-:W1:Y:S02]  /*9e60*/  MUFU.LG2 R0, R8 ;  /* 0x0000000800007308 */ /* 0x000e640000000c00 */
[----:B-1----:R-:W-:-:S04]  /*9e70*/  @!P0 FADD R0, R0, -24 ;  /* 0xc1c0000000008421 */ /* 0x002fc80000000000 */
[----:B------:R-:W-:-:S04]  /*9e80*/  FMUL R9, R0, 0.69314718246459960938 ;  /* 0x3f31721800097820 */ /* 0x000fc80000400000 */
[----:B------:R-:W-:-:S07]  /*9e90*/  FFMA R9, R6, UR4, R9 ;  /* 0x0000000406097c23 */ /* 0x000fce0008000009 */
.L_x_53:
[----:B------:R-:W-:Y:S05]  /*9ea0*/  BSYNC B0 ;  /* 0x0000000000007941 */ /* 0x000fea0003800000 */
.L_x_52:
[----:B------:R-:W-:Y:S01]  /*9eb0*/  UISETP.NE.AND UP0, UPT, UR38, 0x1, UPT ;  /* 0x000000012600788c */ /* 0x000fe2000bf05270 */
[----:B------:R-:W1:Y:S03]  /*9ec0*/  S2R R2, SR_TID.X ;  /* 0x0000000000027919 */ /* 0x000e660000002100 */
[----:B------:R-:W-:-:S06]  /*9ed0*/  USEL UR4, URZ, 0x1, UP0 ;  /* 0x000000013f047887 */ /* 0x000fcc0008000000 */
[----:B------:R-:W-:Y:S01]  /*9ee0*/  MOV R0, UR4 ;  /* 0x0000000400007c02 */ /* 0x000fe20008000f00 */
[----:B------:R-:W-:Y:S02]  /*9ef0*/  ULDC UR4, c[0x0][0x608] ;  /* 0x0001820000047ab9 */ /* 0x000fe40000000800 */
[----:B------:R-:W-:Y:S01]  /*9f00*/  FMUL R10, R10, UR4 ;  /* 0x000000040a0a7c20 */ /* 0x000fe20008400000 */
[----:B------:R-:W-:-:S04]  /*9f10*/  SHF.L.U32 R0, R0, 0x1f, RZ ;  /* 0x0000001f00007819 */ /* 0x000fc800000006ff */
[----:B------:R-:W2:Y:S01]  /*9f20*/  SYNCS.PHASECHK.TRANS64.TRYWAIT P0, [UR23+0x8], R0 ;  /* 0x00000800ff0075a7 */ /* 0x000ea20008000157 */
[C---:B-1----:R-:W-:Y:S02]  /*9f30*/  LOP3.LUT P1, RZ, R2.reuse, 0x3, RZ, 0xc0, !PT ;  /* 0x0000000302ff7812 */ /* 0x042fe4000782c0ff */
[----:B------:R-:W-:Y:S01]  /*9f40*/  LOP3.LUT R16, R2, 0x7f, RZ, 0xc0, !PT ;  /* 0x0000007f02107812 */ /* 0x000fe200078ec0ff */
[----:B--2---:R-:W-:Y:S10]  /*9f50*/  @!P0 BRA `(.L_x_57) ;  /* 0x0000002000708947 */ /* 0x004ff40003800000 */
.L_x_107:
[----:B------:R-:W-:Y:S01]  /*9f60*/  ULDC.64 UR10, c[0x0][0x208] ;  /* 0x00008200000a7ab9 */ /* 0x000fe20000000a00 */
[----:B------:R-:W-:Y:S01]  /*9f70*/  BSSY B0, `(.L_x_58) ;  /* 0x0000019000007945 */ /* 0x000fe20003800000 */
[----:B------:R-:W-:-:S03]  /*9f80*/  SHF.R.U32.HI R17, RZ, 0x5, R16 ;  /* 0x00000005ff117819 */ /* 0x000fc60000011610 */
[----:B------:R-:W-:Y:S05]  /*9f90*/  @P1 BRA `(.L_x_59) ;  /* 0x0000000000581947 */ /* 0x000fea0003800000 */
[----:B------:R-:W2:Y:S01]  /*9fa0*/  S2UR UR4, SR_CTAID.Y ;  /* 0x00000000000479c3 */ /* 0x000ea20000002600 */
[----:B-1----:R-:W-:Y:S01]  /*9fb0*/  SHF.R.U32.HI R0, RZ, 0x2, R2 ;  /* 0x00000002ff007819 */ /* 0x002fe20000011602 */
[----:B------:R-:W-:Y:S01]  /*9fc0*/  IMAD.SHL.U32 R3, R17, 0x10, RZ ;  /* 0x0000001011037824 */ /* 0x000fe200078e00ff */
[----:B------:R-:W-:Y:S02]  /*9fd0*/  USHF.L.U32 UR8, UR37, 0x6, URZ ;  /* 0x0000000625087899 */ /* 0x000fe4000800063f */
[----:B------:R-:W-:Y:S01]  /*9fe0*/  LOP3.LUT R0, R0, 0x7, RZ, 0xc0, !PT ;  /* 0x0000000700007812 */ /* 0x000fe200078ec0ff */
[----:B------:R-:W-:Y:S02]  /*9ff0*/  ULDC.64 UR6, c[0x0][0x688] ;  /* 0x0001a20000067ab9 */ /* 0x000fe40000000a00 */
[----:B------:R-:W1:Y:S01]  /*a000*/  S2UR UR5, SR_CTAID.Z ;  /* 0x00000000000579c3 */ /* 0x000e620000002700 */
[----:B------:R-:W-:-:S04]  /*a010*/  LOP3.LUT R0, R3, 0xfffffff0, R0, 0xe2, !PT ;  /* 0xfffffff003007812 */ /* 0x000fc800078ee200 */
[----:B------:R-:W-:-:S05]  /*a020*/  IADD3 R3, R0, UR8, RZ ;  /* 0x0000000800037c10 */ /* 0x000fca000fffe0ff */
[----:B------:R-:W-:Y:S01]  /*a030*/  VIADD R2, R3, 0x8 ;  /* 0x0000000803027836 */ /* 0x000fe20000000000 */
[----:B--2---:R-:W-:-:S04]  /*a040*/  UIMAD UR4, UR4, UR6, UR8 ;  /* 0x00000006040472a4 */ /* 0x004fc8000f8e0208 */
[----:B-1----:R-:W-:-:S03]  /*a050*/  UIMAD UR4, UR5, UR7, UR4 ;  /* 0x00000007050472a4 */ /* 0x002fc6000f8e0204 */
[----:B------:R-:W-:Y:S02]  /*a060*/  ULDC UR5, c[0x0][0x288] ;  /* 0x0000a20000057ab9 */ /* 0x000fe40000000800 */
[----:B------:R-:W-:Y:S02]  /*a070*/  ISETP.GE.U32.AND P0, PT, R3, UR5, PT ;  /* 0x0000000503007c0c */ /* 0x000fe4000bf06070 */
[----:B------:R-:W-:Y:S02]  /*a080*/  IADD3 R0, P2, R0, UR4, RZ ;  /* 0x0000000400007c10 */ /* 0x000fe4000ff5e0ff */
[----:B------:R-:W-:Y:S01]  /*a090*/  ISETP.GE.U32.AND P1, PT, R2, UR5, PT ;  /* 0x0000000502007c0c */ /* 0x000fe2000bf26070 */
[----:B------:R-:W-:Y:S01]  /*a0a0*/  ULDC.64 UR4, c[0x0][0x680] ;  /* 0x0001a00000047ab9 */ /* 0x000fe20000000a00 */
[----:B------:R-:W-:Y:S02]  /*a0b0*/  IADD3.X R3, RZ, RZ, RZ, P2, !PT ;  /* 0x000000ffff037210 */ /* 0x000fe400017fe4ff */
[----:B------:R-:W-:-:S04]  /*a0c0*/  LEA R2, P2, R0, UR4, 0x2 ;  /* 0x0000000400027c11 */ /* 0x000fc8000f8410ff */
[----:B------:R-:W-:-:S05]  /*a0d0*/  LEA.HI.X R3, R0, UR5, R3, 0x2, P2 ;  /* 0x0000000500037c11 */ /* 0x000fca00090f1403 */
[----:B------:R2:W-:Y:S04]  /*a0e0*/  @!P0 STG.E desc[UR10][R2.64], R11 ;  /* 0x0000000b02008986 */ /* 0x0005e8000c10190a */
[----:B------:R2:W-:Y:S02]  /*a0f0*/  @!P1 STG.E desc[UR10][R2.64+0x20], R9 ;  /* 0x0000200902009986 */ /* 0x0005e4000c10190a */
.L_x_59:
[----:B------:R-:W-:Y:S05]  /*a100*/  BSYNC B0 ;  /* 0x0000000000007941 */ /* 0x000fea0003800000 */
.L_x_58:
[----:B------:R-:W-:Y:S01]  /*a110*/  ULDC.64 UR4, c[0x0][0x730] ;  /* 0x0001cc0000047ab9 */ /* 0x000fe20000000a00 */
[-C--:B------:R-:W-:Y:S01]  /*a120*/  FMUL R90, R90, R10.reuse ;  /* 0x0000000a5a5a7220 */ /* 0x080fe20000400000 */
[----:B------:R-:W-:Y:S01]  /*a130*/  ISETP.NE.U32.AND P0, PT, RZ, UR4, PT ;  /* 0x00000004ff007c0c */ /* 0x000fe2000bf05070 */
[-C--:B------:R-:W-:Y:S01]  /*a140*/  FMUL R38, R91, R10.reuse ;  /* 0x0000000a5b267220 */ /* 0x080fe20000400000 */
[-C--:B------:R-:W-:Y:S01]  /*a150*/  FMUL R94, R94, R10.reuse ;  /* 0x0000000a5e5e7220 */ /* 0x080fe20000400000 */
[-C--:B------:R-:W-:Y:S01]  /*a160*/  FMUL R40, R95, R10.reuse ;  /* 0x0000000a5f287220 */ /* 0x080fe20000400000 */
[----:B------:R-:W-:Y:S01]  /*a170*/  ISETP.NE.AND.EX P0, PT, RZ, UR5, PT, P0 ;  /* 0x00000005ff007c0c */ /* 0x000fe2000bf05300 */
        /* <DEDUP_REMOVED lines=12> */
[----:B------:R-:W-:Y:S06]  /*a240*/  @P0 BRA `(.L_x_60) ;  /* 0x0000000000200947 */ /* 0x000fec0003800000 */
[----:B------:R-:W-:Y:S02]  /*a250*/  ULDC.64 UR4, c[0x0][0x728] ;  /* 0x0001ca0000047ab9 */ /* 0x000fe40000000a00 */
[----:B------:R-:W-:-:S04]  /*a260*/  ISETP.NE.U32.AND P0, PT, RZ, UR4, PT ;  /* 0x00000004ff007c0c */ /* 0x000fc8000bf05070 */
[----:B------:R-:W-:-:S13]  /*a270*/  ISETP.NE.AND.EX P0, PT, RZ, UR5, PT, P0 ;  /* 0x00000005ff007c0c */ /* 0x000fda000bf05300 */
[----:B------:R-:W-:Y:S05]  /*a280*/  @!P0 BRA `(.L_x_61) ;  /* 0x00000000000c8947 */ /* 0x000fea0003800000 */
[----:B-12---:R-:W1:Y:S02]  /*a290*/  LDC.64 R2, c[0x0][0x728] ;  /* 0x0001ca00ff027b82 */ /* 0x006e640000000a00 */
[----:B-1----:R4:W5:Y:S01]  /*a2a0*/  LDG.E R2, desc[UR10][R2.64] ;  /* 0x0000000a02027981 */ /* 0x002962000c1e1900 */
[----:B------:R-:W-:Y:S05]  /*a2b0*/  BRA `(.L_x_60) ;  /* 0x0000000000047947 */ /* 0x000fea0003800000 */
.L_x_61:
[----:B--2---:R-:W3:Y:S02]  /*a2c0*/  LDC R2, c[0x0][0x720] ;  /* 0x0001c800ff027b82 */ /* 0x004ee40000000800 */
.L_x_60:
[----:B-1----:R-:W-:Y:S01]  /*a2d0*/  MOV R0, RZ ;  /* 0x000000ff00007202 */ /* 0x002fe20000000f00 */
[----:B---3-5:R-:W-:-:S03]  /*a2e0*/  IMAD.MOV.U32 R37, RZ, RZ, R2 ;  /* 0x000000ffff257224 */ /* 0x028fc600078e0002 */
[----:B------:R-:W-:-:S13]  /*a2f0*/  LOP3.LUT P0, RZ, R0, 0x1bf, RZ, 0xc0, !PT ;  /* 0x000001bf00ff7812 */ /* 0x000fda000780c0ff */
[----:B------:R-:W-:Y:S05]  /*a300*/  @!P0 BRA `(.L_x_62) ;  /* 0x0000000000408947 */ /* 0x000fea0003800000 */
[----:B------:R-:W-:Y:S01]  /*a310*/  MOV R0, 0x0 ;  /* 0x0000000000007802 */ /* 0x000fe20000000f00 */
[----:B------:R-:W-:Y:S01]  /*a320*/  ULDC.64 UR4, c[0x4][0x68] ;  /* 0x01001a0000047ab9 */ /* 0x000fe20000000a00 */
[----:B------:R-:W-:Y:S01]  /*a330*/  ULDC.64 UR6, c[0x4][0x8] ;  /* 0x0100020000067ab9 */ /* 0x000fe20000000a00 */
[----:B------:R-:W-:Y:S01]  /*a340*/  MOV R4, UR4 ;  /* 0x0000000400047c02 */ /* 0x000fe20008000f00 */
[----:B--2-4-:R1:W2:Y:S01]  /*a350*/  LDC.64 R2, c[0x4][R0] ;  /* 0x0100000000027b82 */ /* 0x0142a20000000a00 */
[----:B------:R-:W-:Y:S01]  /*a360*/  IMAD.U32 R5, RZ, RZ, UR5 ;  /* 0x00000005ff057e24 */ /* 0x000fe2000f8e00ff */
[----:B------:R-:W-:Y:S01]  /*a370*/  ULDC.64 UR4, c[0x4][0x70] ;  /* 0x01001c0000047ab9 */ /* 0x000fe20000000a00 */
[----:B------:R-:W-:Y:S01]  /*a380*/  MOV R10, UR6 ;  /* 0x00000006000a7c02 */ /* 0x000fe20008000f00 */
[----:B------:R-:W-:Y:S01]  /*a390*/  IMAD.U32 R7, RZ, RZ, UR5 ;  /* 0x00000005ff077e24 */ /* 0x000fe2000f8e00ff */
[----:B------:R-:W-:Y:S01]  /*a3a0*/  MOV R6, UR4 ;  /* 0x0000000400067c02 */ /* 0x000fe20008000f00 */
[----:B------:R-:W-:Y:S01]  /*a3b0*/  IMAD.U32 R11, RZ, RZ, UR7 ;  /* 0x00000007ff0b7e24 */ /* 0x000fe2000f8e00ff */
[----:B------:R-:W-:Y:S01]  /*a3c0*/  MOV R8, 0x70 ;  /* 0x0000007000087802 */ /* 0x000fe20000000f00 */
[----:B------:R-:W-:Y:S01]  /*a3d0*/  IMAD.MOV.U32 R12, RZ, RZ, 0x1 ;  /* 0x00000001ff0c7424 */ /* 0x000fe200078e00ff */
[----:B-1----:R-:W-:-:S07]  /*a3e0*/  MOV R13, RZ ;  /* 0x000000ff000d7202 */ /* 0x002fce0000000f00 */
[----:B------:R-:W-:-:S07]  /*a3f0*/  LEPC R20, `(.L_x_62) ;  /* 0x000000001014794e */ /* 0x000fce0000000000 */
[----:B--2---:R-:W-:Y:S05]  /*a400*/  CALL.ABS.NOINC R2 ;  /* 0x0000000002007343 */ /* 0x004fea0003c00000 */
.L_x_62:
[----:B--2-4-:R-:W-:Y:S01]  /*a410*/  MOV R3, UR38 ;  /* 0x0000002600037c02 */ /* 0x014fe20008000f00 */
[----:B------:R-:W-:-:S04]  /*a420*/  IMAD.U32 R18, RZ, RZ, UR36 ;  /* 0x00000024ff127e24 */ /* 0x000fc8000f8e00ff */
[----:B------:R-:W-:-:S04]  /*a430*/  IMAD R18, R3, 0x2200, R18 ;  /* 0x0000220003127824 */ /* 0x000fc800078e0212 */
[----:B------:R-:W-:-:S05]  /*a440*/  VIADD R19, R18, 0xffffde00 ;  /* 0xffffde0012137836 */ /* 0x000fca0000000000 */
[----:B------:R-:W-:-:S13]  /*a450*/  LOP3.LUT P0, RZ, R19, 0x1b0, RZ, 0xc0, !PT ;  /* 0x000001b013ff7812 */ /* 0x000fda000780c0ff */
[----:B------:R-:W-:Y:S05]  /*a460*/  @!P0 BRA `(.L_x_63) ;  /* 0x0000000000408947 */ /* 0x000fea0003800000 */
[----:B------:R-:W-:Y:S01]  /*a470*/  MOV R0, 0x0 ;  /* 0x0000000000007802 */ /* 0x000fe20000000f00 */
[----:B------:R-:W-:Y:S01]  /*a480*/  ULDC.64 UR4, c[0x4][0x68] ;  /* 0x01001a0000047ab9 */ /* 0x000fe20000000a00 */
[----:B------:R-:W-:Y:S01]  /*a490*/  ULDC.64 UR6, c[0x4][0x8] ;  /* 0x0100020000067ab9 */ /* 0x000fe20000000a00 */
[----:B------:R-:W-:Y:S01]  /*a4a0*/  MOV R4, UR4 ;  /* 0x0000000400047c02 */ /* 0x000fe20008000f00 */
[----:B------:R1:W2:Y:S01]  /*a4b0*/  LDC.64 R2, c[0x4][R0] ;  /* 0x0100000000027b82 */ /* 0x0002a20000000a00 */
        /* <DEDUP_REMOVED lines=11> */
.L_x_63:
[----:B------:R-:W1:Y:S01]  /*a570*/  S2R R5, SR_TID.X ;  /* 0x0000000000057919 */ /* 0x000e620000002100 */
[----:B------:R-:W-:Y:S01]  /*a580*/  ULDC.64 UR4, c[0x0][0x730] ;  /* 0x0001cc0000047ab9 */ /* 0x000fe20000000a00 */
[----:B------:R-:W-:Y:S02]  /*a590*/  IADD3 R16, R16, 0x1f, RZ ;  /* 0x0000001f10107810 */ /* 0x000fe40007ffe0ff */
[----:B------:R-:W-:Y:S02]  /*a5a0*/  ISETP.NE.U32.AND P0, PT, RZ, UR4, PT ;  /* 0x00000004ff007c0c */ /* 0x000fe4000bf05070 */
[----:B------:R-:W-:Y:S02]  /*a5b0*/  ISETP.GT.U32.AND P1, PT, R16, 0x3e, PT ;  /* 0x0000003e1000780c */ /* 0x000fe40003f24070 */
[----:B------:R-:W-:-:S13]  /*a5c0*/  ISETP.NE.AND.EX P0, PT, RZ, UR5, PT, P0 ;  /* 0x00000005ff007c0c */ /* 0x000fda000bf05300 */
[----:B------:R-:W2:Y:S01]  /*a5d0*/  @P0 LDC R37, c[0x0][0x720] ;  /* 0x0001c800ff250b82 */ /* 0x000ea20000000800 */
[C---:B-1----:R-:W-:Y:S01]  /*a5e0*/  IMAD.SHL.U32 R0, R5.reuse, 0x20, RZ ;  /* 0x0000002005007824 */ /* 0x042fe200078e00ff */
[----:B------:R-:W-:Y:S02]  /*a5f0*/  SHF.R.U32.HI R3, RZ, 0x1, R5 ;  /* 0x00000001ff037819 */ /* 0x000fe40000011605 */
[----:B------:R-:W-:Y:S02]  /*a600*/  LOP3.LUT P0, RZ, R5, 0x4, RZ, 0xc0, !PT ;  /* 0x0000000405ff7812 */ /* 0x000fe4000780c0ff */
[C---:B------:R-:W-:Y:S02]  /*a610*/  LOP3.LUT R2, R0.reuse, 0xc0, RZ, 0xc0, !PT ;  /* 0x000000c000027812 */ /* 0x040fe400078ec0ff */
[----:B------:R-:W-:Y:S02]  /*a620*/  LOP3.LUT R4, R0, 0x20, RZ, 0xc0, !PT ;  /* 0x0000002000047812 */ /* 0x000fe400078ec0ff */
[----:B------:R-:W-:-:S02]  /*a630*/  LOP3.LUT R2, R2, 0x8, R3, 0xf8, !PT ;  /* 0x0000000802027812 */ /* 0x000fc400078ef803 */
[----:B------:R-:W-:Y:S01]  /*a640*/  SHF.L.U32 R3, R5, 0x2, RZ ;  /* 0x0000000205037819 */ /* 0x000fe200000006ff */
[----:B------:R-:W-:Y:S01]  /*a650*/  IMAD R4, R17, 0x200, R4 ;  /* 0x0000020011047824 */ /* 0x000fe200078e0204 */
[----:B------:R-:W-:Y:S01]  /*a660*/  LOP3.LUT R0, R0, 0x100, RZ, 0xc0, !PT ;  /* 0x0000010000007812 */ /* 0x000fe200078ec0ff */
[-C--:B--2---:R-:W-:Y:S01]  /*a670*/  FMUL R5, R22, R37.reuse ;  /* 0x0000002516057220 */ /* 0x084fe20000400000 */
[----:B------:R-:W-:Y:S01]  /*a680*/  LOP3.LUT R3, R2, 0x18, R3, 0x78, !PT ;  /* 0x0000001802037812 */ /* 0x000fe200078e7803 */
[-C--:B------:R-:W-:Y:S01]  /*a690*/  FMUL R9, R24, R37.reuse ;  /* 0x0000002518097220 */ /* 0x080fe20000400000 */
[-C--:B------:R-:W-:Y:S01]  /*a6a0*/  FMUL R11, R40, R37.reuse ;  /* 0x00000025280b7220 */ /* 0x080fe20000400000 */
[-C--:B------:R-:W-:Y:S01]  /*a6b0*/  FMUL R6, R94, R37.reuse ;  /* 0x000000255e067220 */ /* 0x080fe20000400000 */
[----:B------:R-:W-:Y:S01]  /*a6c0*/  IADD3 R3, R3, R4, R0 ;  /* 0x0000000403037210 */ /* 0x000fe20007ffe000 */
[-C--:B------:R-:W-:Y:S01]  /*a6d0*/  FMUL R0, R88, R37.reuse ;  /* 0x0000002558007220 */ /* 0x080fe20000400000 */
[-C--:B------:R-:W-:Y:S01]  /*a6e0*/  FMUL R4, R92, R37.reuse ;  /* 0x000000255c047220 */ /* 0x080fe20000400000 */
[-C--:B------:R-:W-:Y:S01]  /*a6f0*/  FMUL R10, R98, R37.reuse ;  /* 0x00000025620a7220 */ /* 0x080fe20000400000 */
[-C--:B------:R-:W-:Y:S01]  /*a700*/  FMUL R15, R42, R37.reuse ;  /* 0x000000252a0f7220 */ /* 0x080fe20000400000 */
[-C--:B------:R-:W-:Y:S01]  /*a710*/  FMUL R2, R90, R37.reuse ;  /* 0x000000255a027220 */ /* 0x080fe20000400000 */
[----:B------:R-:W-:Y:S01]  /*a720*/  F2FP.F16.F32.PACK_AB R40, R5, R0 ;  /* 0x000000000528723e */ /* 0x000fe200000000ff */
[-C--:B------:R-:W-:Y:S01]  /*a730*/  FMUL R7, R38, R37.reuse ;  /* 0x0000002526077220 */ /* 0x080fe20000400000 */
[-C--:B------:R-:W-:Y:S01]  /*a740*/  FMUL R8, R96, R37.reuse ;  /* 0x0000002560087220 */ /* 0x080fe20000400000 */
[-C--:B------:R-:W-:Y:S01]  /*a750*/  FMUL R13, R26, R37.reuse ;  /* 0x000000251a0d7220 */ /* 0x080fe20000400000 */
[-C--:B------:R-:W-:Y:S01]  /*a760*/  FMUL R12, R100, R37.reuse ;  /* 0x00000025640c7220 */ /* 0x080fe20000400000 */
[-C--:B------:R-:W-:Y:S01]  /*a770*/  FMUL R17, R28, R37.reuse ;  /* 0x000000251c117220 */ /* 0x080fe20000400000 */
[-C--:B------:R-:W-:Y:S01]  /*a780*/  FMUL R14, R102, R37.reuse ;  /* 0x00000025660e7220 */ /* 0x080fe20000400000 */
[----:B------:R-:W-:Y:S01]  /*a790*/  FMUL R21, R44, R37 ;  /* 0x000000252c157220 */ /* 0x000fe20000400000 */
[----:B------:R-:W-:-:S02]  /*a7a0*/  IMAD.MOV.U32 R0, RZ, RZ, 0x10 ;  /* 0x00000010ff007424 */ /* 0x000fc400078e00ff */
        /* <DEDUP_REMOVED lines=16> */
[----:B------:R-:W-:Y:S01]  /*a8b0*/  F2FP.F16.F32.PACK_AB R43, R11, R6 ;  /* 0x000000060b2b723e */ /* 0x000fe200000000ff */
[----:B------:R-:W-:Y:S01]  /*a8c0*/  FMUL R37, R118, R37 ;  /* 0x0000002576257220 */ /* 0x000fe20000400000 */
[----:B------:R-:W-:-:S02]  /*a8d0*/  F2FP.F16.F32.PACK_AB R9, R15, R10 ;  /* 0x0000000a0f09723e */ /* 0x000fc400000000ff */
[----:B------:R-:W-:Y:S02]  /*a8e0*/  F2FP.F16.F32.PACK_AB R41, R7, R2 ;  /* 0x000000020729723e */ /* 0x000fe400000000ff */
[----:B------:R-:W-:Y:S02]  /*a8f0*/  F2FP.F16.F32.PACK_AB R8, R13, R8 ;  /* 0x000000080d08723e */ /* 0x000fe400000000ff */
[----:B------:R-:W-:Y:S02]  /*a900*/  F2FP.F16.F32.PACK_AB R10, R17, R12 ;  /* 0x0000000c110a723e */ /* 0x000fe400000000ff */
[----:B------:R-:W-:Y:S02]  /*a910*/  F2FP.F16.F32.PACK_AB R11, R21, R14 ;  /* 0x0000000e150b723e */ /* 0x000fe400000000ff */
[----:B------:R-:W-:Y:S02]  /*a920*/  SEL R0, R0, 0xfffffff0, !P0 ;  /* 0xfffffff000007807 */ /* 0x000fe40004000000 */
[----:B------:R-:W-:Y:S01]  /*a930*/  LEA R19, R3, R19, 0x1 ;  /* 0x0000001303137211 */ /* 0x000fe200078e08ff */
[----:B------:R-:W-:Y:S06]  /*a940*/  @P1 BRA `(.L_x_64) ;  /* 0x0000000000041947 */ /* 0x000fec0003800000 */
[----:B------:R-:W-:-:S04]  /*a950*/  DEPBAR.LE SB0, 0x1 ;  /* 0x000080400000791a */ /* 0x000fc80000000000 */
.L_x_64:
[----:B------:R-:W-:Y:S05]  /*a960*/  WARPSYNC.ALL ;  /* 0x0000000000007948 */ /* 0x000fea0003800000 */
[----:B------:R-:W-:Y:S01]  /*a970*/  BAR.SYNC.DEFER_BLOCKING 0x1, 0x80 ;  /* 0x0042000000007b1d */ /* 0x000fe20000010000 */
[----:B------:R-:W-:Y:S01]  /*a980*/  IMAD R3, R3, 0x2, R18 ;  /* 0x0000000203037824 */ /* 0x000fe200078e0212 */
[----:B------:R-:W-:Y:S02]  /*a990*/  LEA R0, R0, R19, 0x1 ;  /* 0x0000001300007211 */ /* 0x000fe400078e08ff */
[----:B------:R-:W-:Y:S02]  /*a9a0*/  F2FP.F16.F32.PACK_AB R4, R16, R23 ;  /* 0x000000171004723e */ /* 0x000fe400000000ff */
[----:B------:R-:W-:Y:S01]  /*a9b0*/  BSSY B0, `(.L_x_65) ;  /* 0x000001e000007945 */ /* 0x000fe20003800000 */
[----:B------:R-:W-:-:S02]  /*a9c0*/  F2FP.F16.F32.PACK_AB R5, R20, R25 ;  /* 0x000000191405723e */ /* 0x000fc400000000ff */
[----:B------:R-:W-:Y:S02]  /*a9d0*/  F2FP.F16.F32.PACK_AB R6, R22, R27 ;  /* 0x0000001b1606723e */ /* 0x000fe400000000ff */
[----:B------:R-:W-:Y:S02]  /*a9e0*/  F2FP.F16.F32.PACK_AB R7, R24, R29 ;  /* 0x0000001d1807723e */ /* 0x000fe400000000ff */
[----:B------:R-:W-:Y:S02]  /*a9f0*/  F2FP.F16.F32.PACK_AB R12, R26, R31 ;  /* 0x0000001f1a0c723e */ /* 0x000fe400000000ff */
[----:B------:R-:W-:Y:S02]  /*aa00*/  F2FP.F16.F32.PACK_AB R13, R28, R33 ;  /* 0x000000211c0d723e */ /* 0x000fe400000000ff */
[----:B------:R-:W-:Y:S02]  /*aa10*/  F2FP.F16.F32.PACK_AB R14, R30, R35 ;  /* 0x000000231e0e723e */ /* 0x000fe400000000ff */
[----:B------:R-:W-:Y:S01]  /*aa20*/  F2FP.F16.F32.PACK_AB R15, R32, R37 ;  /* 0x00000025200f723e */ /* 0x000fe200000000ff */
[----:B------:R1:W-:Y:S04]  /*aa30*/  STSM.16.M88.4 [R3+-0x2200], R40 ;  /* 0xffde002803007844 */ /* 0x0003e80000000200 */
[----:B------:R1:W-:Y:S01]  /*aa40*/  STSM.16.M88.4 [R0], R8 ;  /* 0x0000000800007844 */ /* 0x0003e20000000200 */
[----:B------:R-:W-:Y:S01]  /*aa50*/  @!PT LDS RZ, [RZ] ;  /* 0x00000000fffff984 */ /* 0x000fe20000000800 */
[----:B------:R-:W-:Y:S01]  /*aa60*/  @!PT LDS RZ, [RZ] ;  /* 0x00000000fffff984 */ /* 0x000fe20000000800 */
[----:B------:R-:W-:Y:S01]  /*aa70*/  @!PT LDS RZ, [RZ] ;  /* 0x00000000fffff984 */ /* 0x000fe20000000800 */
[----:B------:R-:W-:Y:S01]  /*aa80*/  @!PT LDS RZ, [RZ] ;  /* 0x00000000fffff984 */ /* 0x000fe20000000800 */
[----:B------:R2:W-:Y:S06]  /*aa90*/  MEMBAR.ALL.CTA ;  /* 0x0000000000007992 */ /* 0x0005ec0000008000 */
[----:B--2---:R-:W2:Y:S02]  /*aaa0*/  FENCE.VIEW.ASYNC.S ;  /* 0x00000000000073c6 */ /* 0x004ea40000000000 */
[----:B--2---:R-:W-:Y:S06]  /*aab0*/  BAR.SYNC.DEFER_BLOCKING 0x1, 0x80 ;  /* 0x0042000000007b1d */ /* 0x004fec0000010000 */
[----:B------:R-:W-:Y:S05]  /*aac0*/  @P1 BRA `(.L_x_66) ;  /* 0x0000000000301947 */ /* 0x000fea0003800000 */
[----:B------:R-:W-:Y:S01]  /*aad0*/  S2UR UR12, SR_CTAID.Z ;  /* 0x00000000000c79c3 */ /* 0x000fe20000002700 */
[----:B------:R-:W-:Y:S01]  /*aae0*/  R2UR UR8, R18 ;  /* 0x00000000120872ca */ /* 0x000fe200000e0000 */
[----:B------:R-:W-:Y:S01]  /*aaf0*/  ULDC.64 UR4, c[0x0][0x198] ;  /* 0x0000660000047ab9 */ /* 0x000fe20000000a00 */
[----:B------:R-:W-:Y:S02]  /*ab00*/  USHF.L.U32 UR10, UR37, 0x6, URZ ;  /* 0x00000006250a7899 */ /* 0x000fe4000800063f */
[----:B------:R-:W-:Y:S01]  /*ab10*/  UIADD3 UR4, UP0, UR4, 0x670, URZ ;  /* 0x0000067004047890 */ /* 0x000fe2000ff1e03f */
[----:B------:R-:W-:Y:S02]  /*ab20*/  UMOV UR9, URZ ;  /* 0x0000003f00097c82 */ /* 0x000fe40008000000 */
[----:B------:R-:W2:Y:S01]  /*ab30*/  S2UR UR11, SR_CTAID.Y ;  /* 0x00000000000b79c3 */ /* 0x000ea20000002600 */
[----:B------:R-:W-:-:S05]  /*ab40*/  UIADD3.X UR5, URZ, UR5, URZ, UP0, !UPT ;  /* 0x000000053f057290 */ /* 0x000fca00087fe43f */
[----:B------:R-:W-:-:S09]  /*ab50*/  UIADD3 UR8, UR8, -0x2200, URZ ;  /* 0xffffde0008087890 */ /* 0x000fd2000fffe03f */
[----:B--2---:R2:W-:Y:S01]  /*ab60*/  UTMASTG.4D [UR8], [UR4] ;  /* 0x00000008040073b5 */ /* 0x0045e20008018000 */
[----:B------:R0:W-:Y:S01]  /*ab70*/  UTMACMDFLUSH ;  /* 0x00000000000079b7 */ /* 0x0001e20000000000 */
[----:B--2---:R-:W-:-:S04]  /*ab80*/  DEPBAR.LE SB0, 0x1 ;  /* 0x000080400000791a */ /* 0x004fc80000000000 */
.L_x_66:
[----:B------:R-:W-:Y:S05]  /*ab90*/  BSYNC B0 ;  /* 0x0000000000007941 */ /* 0x000fea0003800000 */
.L_x_65:
[----:B------:R-:W-:Y:S06]  /*aba0*/  BAR.SYNC.DEFER_BLOCKING 0x1, 0x80 ;  /* 0x0042000000007b1d */ /* 0x000fec0000010000 */
[----:B------:R-:W-:Y:S01]  /*abb0*/  BSSY B0, `(.L_x_67) ;  /* 0x0000016000007945 */ /* 0x000fe20003800000 */
[----:B------:R2:W-:Y:S04]  /*abc0*/  STSM.16.M88.4 [R19+0x1000], R4 ;  /* 0x0010000413007844 */ /* 0x0005e80000000200 */
[----:B------:R2:W-:Y:S01]  /*abd0*/  STSM.16.M88.4 [R0+0x1000], R12 ;  /* 0x0010000c00007844 */ /* 0x0005e20000000200 */
[----:B------:R-:W-:Y:S01]  /*abe0*/  @!PT LDS RZ, [RZ] ;  /* 0x00000000fffff984 */ /* 0x000fe20000000800 */
[----:B------:R-:W-:Y:S01]  /*abf0*/  @!PT LDS RZ, [RZ] ;  /* 0x00000000fffff984 */ /* 0x000fe20000000800 */
[----:B------:R-:W-:Y:S01]  /*ac00*/  @!PT LDS RZ, [RZ] ;  /* 0x00000000fffff984 */ /* 0x000fe20000000800 */
[----:B------:R-:W-:Y:S01]  /*ac10*/  @!PT LDS RZ, [RZ] ;  /* 0x00000000fffff984 */ /* 0x000fe20000000800 */
[----:B------:R3:W-:Y:S06]  /*ac20*/  MEMBAR.ALL.CTA ;  /* 0x0000000000007992 */ /* 0x0007ec0000008000 */
[----:B---3--:R-:W3:Y:S02]  /*ac30*/  FENCE.VIEW.ASYNC.S ;  /* 0x00000000000073c6 */ /* 0x008ee40000000000 */
[----:B---3--:R-:W-:Y:S06]  /*ac40*/  BAR.SYNC.DEFER_BLOCKING 0x1, 0x80 ;  /* 0x0042000000007b1d */ /* 0x008fec0000010000 */
[----:B------:R-:W-:Y:S05]  /*ac50*/  @P1 BRA `(.L_x_68) ;  /* 0x00000000002c1947 */ /* 0x000fea0003800000 */
[----:B------:R-:W-:Y:S01]  /*ac60*/  S2UR UR12, SR_CTAID.Z ;  /* 0x00000000000c79c3 */ /* 0x000fe20000002700 */
[----:B------:R-:W-:Y:S01]  /*ac70*/  R2UR UR8, R18 ;  /* 0x00000000120872ca */ /* 0x000fe200000e0000 */
[----:B------:R-:W-:Y:S01]  /*ac80*/  ULDC.64 UR4, c[0x0][0x198] ;  /* 0x0000660000047ab9 */ /* 0x000fe20000000a00 */
[----:B------:R-:W-:Y:S02]  /*ac90*/  USHF.L.U32 UR10, UR37, 0x6, URZ ;  /* 0x00000006250a7899 */ /* 0x000fe4000800063f */
[----:B------:R-:W-:Y:S01]  /*aca0*/  UIADD3 UR4, UP0, UR4, 0x670, URZ ;  /* 0x0000067004047890 */ /* 0x000fe2000ff1e03f */
[----:B------:R-:W-:Y:S02]  /*acb0*/  UMOV UR9, 0x20 ;  /* 0x0000002000097882 */ /* 0x000fe40000000000 */
[----:B------:R-:W3:Y:S01]  /*acc0*/  S2UR UR11, SR_CTAID.Y ;  /* 0x00000000000b79c3 */ /* 0x000ee20000002600 */
[----:B------:R-:W-:-:S05]  /*acd0*/  UIADD3.X UR5, URZ, UR5, URZ, UP0, !UPT ;  /* 0x000000053f057290 */ /* 0x000fca00087fe43f */
[----:B------:R-:W-:-:S09]  /*ace0*/  UIADD3 UR8, UR8, -0x1200, URZ ;  /* 0xffffee0008087890 */ /* 0x000fd2000fffe03f */
[----:B---3--:R3:W-:Y:S02]  /*acf0*/  UTMASTG.4D [UR8], [UR4] ;  /* 0x00000008040073b5 */ /* 0x0087e40008018000 */
[----:B---3--:R0:W-:Y:S02]  /*ad00*/  UTMACMDFLUSH ;  /* 0x00000000000079b7 */ /* 0x0081e40000000000 */
.L_x_68:
[----:B------:R-:W-:Y:S05]  /*ad10*/  BSYNC B0 ;  /* 0x0000000000007941 */ /* 0x000fea0003800000 */
.L_x_67:
[----:B------:R-:W-:Y:S01]  /*ad20*/  UIADD3 UR38, UR38, -0x1, URZ ;  /* 0xffffffff26267890 */ /* 0x000fe2000fffe03f */
[----:B------:R-:W-:-:S04]  /*ad30*/  DEPBAR.LE SB0, 0x0 ;  /* 0x000080000000791a */ /* 0x000fc80000000000 */
[----:B------:R-:W-:-:S04]  /*ad40*/  USHF.L.U32 UR4, UR38, 0x3, URZ ;  /* 0x0000000326047899 */ /* 0x000fc8000800063f */
[----:B------:R-:W-:-:S04]  /*ad50*/  ULOP3.LUT UR4, UR4, 0x8, URZ, 0xe2, !UPT ;  /* 0x0000000804047892 */ /* 0x000fc8000f8ee23f */
[----:B------:R-:W-:-:S06]  /*ad60*/  ULOP3.LUT UR4, UR4, 0x18, URZ, 0x3c, !UPT ;  /* 0x0000001804047892 */ /* 0x000fcc000f8e3c3f */
[----:B-12---:R-:W-:-:S04]  /*ad70*/  IMAD.U32 R0, RZ, RZ, UR4 ;  /* 0x00000004ff007e24 */ /* 0x006fc8000f8e00ff */
[----:B------:R-:W-:Y:S01]  /*ad80*/  SYNCS.ARRIVE.TRANS64.A1T0 RZ, [R0+UR36+0x18090], RZ ;  /* 0x018090ff00ff79a7 */ /* 0x000fe20008100024 */
[----:B------:R-:W-:Y:S05]  /*ad90*/  EXIT ;  /* 0x000000000000794d */ /* 0x000fea0003800000 */
.L_x_6:
[----:B------:R-:W-:-:S08]  /*ada0*/  UISETP.NE.AND UP0, UPT, UR10, 0x1, UPT ;  /* 0x000000010a00788c */ /* 0x000fd0000bf05270 */
[----:B------:R-:W1:-:S00]  /*adb0*/  USETMAXREG.DEALLOC.CTAPOOL 0x18 ;  /* 0x00000018000079c8 */ /* 0x000e4000080e0500 */
[----:B------:R-:W-:-:S13]  /*adc0*/  PLOP3.LUT P0, PT, PT, PT, UP0, 0x80, 0x0 ;  /* 0x000000000000781c */ /* 0x000fda0003f0f008 */
[----:B------:R-:W-:Y:S05]  /*add0*/  @P0 EXIT ;  /* 0x000000000000094d */ /* 0x000fea0003800000 */
[----:B------:R-:W2:Y:S01]  /*ade0*/  S2UR UR11, SR_CTAID.X ;  /* 0x00000000000b79c3 */ /* 0x000ea20000002500 */
[----:B------:R-:W-:Y:S01]  /*adf0*/  ULDC UR4, c[0x0][0x28c] ;  /* 0x0000a30000047ab9 */ /* 0x000fe20000000800 */
[----:B------:R-:W-:Y:S01]  /*ae00*/  ELECT P3, URZ, PT ;  /* 0x00000000003f782f */ /* 0x000fe20003860000 */
[----:B------:R-:W-:Y:S01]  /*ae10*/  BSSY B0, `(.L_x_69) ;  /* 0x0000030000007945 */ /* 0x000fe20003800000 */
[----:B------:R-:W-:Y:S01]  /*ae20*/  UIADD3 UR5, UR4, 0x7f, URZ ;  /* 0x0000007f04057890 */ /* 0x000fe2000fffe03f */
[----:B-1----:R-:W-:Y:S02]  /*ae30*/  CS2R R2, SRZ ;  /* 0x0000000000027805 */ /* 0x002fe4000001ff00 */
[----:B------:R-:W-:Y:S01]  /*ae40*/  MOV R7, RZ ;  /* 0x000000ff00077202 */ /* 0x000fe20000000f00 */
[----:B------:R-:W-:Y:S01]  /*ae50*/  USHF.R.S32.HI UR7, URZ, 0x1f, UR5 ;  /* 0x0000001f3f077899 */ /* 0x000fe20008011405 */
[----:B------:R-:W1:Y:S03]  /*ae60*/  S2UR UR20, SR_CTAID.Y ;  /* 0x00000000001479c3 */ /* 0x000e660000002600 */
[----:B------:R-:W-:-:S04]  /*ae70*/  ULEA.HI UR7, UR7, UR5, URZ, 0x7 ;  /* 0x0000000507077291 */ /* 0x000fc8000f8f383f */
[----:B------:R-:W-:Y:S01]  /*ae80*/  USHF.R.S32.HI UR7, URZ, 0x7, UR7 ;  /* 0x000000073f077899 */ /* 0x000fe20008011407 */
[----:B------:R-:W3:Y:S01]  /*ae90*/  S2UR UR21, SR_CTAID.Z ;  /* 0x00000000001579c3 */ /* 0x000ee20000002700 */
[----:B--2---:R-:W-:-:S04]  /*aea0*/  USHF.L.U32 UR11, UR11, 0x7, URZ ;  /* 0x000000070b0b7899 */ /* 0x004fc8000800063f */
[----:B------:R-:W-:-:S04]  /*aeb0*/  UIADD3 UR4, UR11, 0xff, URZ ;  /* 0x000000ff0b047890 */ /* 0x000fc8000fffe03f */
[----:B------:R-:W-:-:S04]  /*aec0*/  USHF.R.U32.HI UR4, URZ, 0x7, UR4 ;  /* 0x000000073f047899 */ /* 0x000fc80008011604 */
[----:B------:R-:W-:-:S04]  /*aed0*/  UISETP.LT.AND UP0, UPT, UR4, UR7, UPT ;  /* 0x000000070400728c */ /* 0x000fc8000bf01270 */
[----:B------:R-:W-:Y:S01]  /*aee0*/  USEL UR4, UR4, UR7, UP0 ;  /* 0x0000000704047287 */ /* 0x000fe20008000000 */
[----:B-1-3--:R-:W-:Y:S11]  /*aef0*/  @!P3 BRA `(.L_x_70) ;  /* 0x000000000084b947 */ /* 0x00aff60003800000 */
[----:B------:R-:W1:Y:S01]  /*af00*/  S2R R4, SR_CgaCtaId ;  /* 0x0000000000047919 */ /* 0x000e620000008800 */
[----:B------:R-:W-:Y:S01]  /*af10*/  MOV R3, 0x400 ;  /* 0x0000040000037802 */ /* 0x000fe20000000f00 */
[----:B------:R-:W-:-:S03]  /*af20*/  IMAD.MOV.U32 R5, RZ, RZ, 0x1 ;  /* 0x00000001ff057424 */ /* 0x000fc600078e00ff */
[----:B-1----:R-:W-:Y:S02]  /*af30*/  LEA R4, R4, R3, 0x18 ;  /* 0x0000000304047211 */ /* 0x002fe400078ec0ff */
[----:B------:R-:W-:-:S04]  /*af40*/  SHF.L.U32 R3, R5, 0x1f, RZ ;  /* 0x0000001f05037819 */ /* 0x000fc800000006ff */
[----:B------:R-:W1:Y:S02]  /*af50*/  SYNCS.PHASECHK.TRANS64.TRYWAIT P0, [R4+URZ+0x18060], R3 ;  /* 0x01806003040075a7 */ /* 0x000e64000800017f */
[----:B-1----:R-:W-:Y:S05]  /*af60*/  @!P0 BRA `(.L_x_71) ;  /* 0x0000001000848947 */ /* 0x002fea0003800000 */
.L_x_108:
[----:B------:R-:W-:Y:S01]  /*af70*/  ULOP3.LUT UR5, UR6, 0x2, URZ, 0xfc, !UPT ;  /* 0x0000000206057892 */ /* 0x000fe2000f8efc3f */
[----:B-1----:R-:W-:-:S03]  /*af80*/  @P2 MOV R3, 0x2000 ;  /* 0x0000200000032802 */ /* 0x002fc60000000f00 */
[----:B------:R-:W-:Y:S01]  /*af90*/  UPRMT UR5, UR5, 0x9910, URZ ;  /* 0x0000991005057896 */ /* 0x000fe2000800003f */
[----:B------:R1:W-:Y:S03]  /*afa0*/  @P2 SYNCS.ARRIVE.TRANS64 RZ, [R4+URZ+0x18050], R3 ;  /* 0x0180500304ff29a7 */ /* 0x0003e6000800003f */
[----:B------:R-:W-:-:S06]  /*afb0*/  UISETP.NE.AND UP0, UPT, UR5, 0x2, UPT ;  /* 0x000000020500788c */ /* 0x000fcc000bf05270 */
[----:B------:R-:W-:-:S13]  /*afc0*/  PLOP3.LUT P0, PT, PT, PT, UP0, 0x80, 0x0 ;  /* 0x000000000000781c */ /* 0x000fda0003f0f008 */
[----:B-1----:R-:W-:Y:S05]  /*afd0*/  @P0 BRA `(.L_x_72) ;  /* 0x0000000000040947 */ /* 0x002fea0003800000 */
[----:B------:R-:W-:Y:S01]  /*afe0*/  BPT.TRAP 0x1 ;  /* 0x000000040000795c */ /* 0x000fe20000300000 */
.L_x_72:
[----:B------:R-:W-:-:S04]  /*aff0*/  LOP3.LUT P0, RZ, R0, 0x1f, RZ, 0xc0, !PT ;  /* 0x0000001f00ff7812 */ /* 0x000fc8000780c0ff */
[----:B------:R-:W-:-:S13]  /*b000*/  PLOP3.LUT P0, PT, P0, P2, PT, 0x2a, 0x0 ;  /* 0x000000000000781c */ /* 0x000fda0000704572 */
[----:B------:R-:W-:Y:S05]  /*b010*/  @P0 BRA `(.L_x_73) ;  /* 0x0000000000040947 */ /* 0x000fea0003800000 */
[----:B------:R-:W-:Y:S01]  /*b020*/  BPT.TRAP 0x1 ;  /* 0x000000040000795c */ /* 0x000fe20000300000 */
.L_x_73:
[----:B------:R-:W-:Y:S01]  /*b030*/  R2UR UR8, R4 ;  /* 0x00000000040872ca */ /* 0x000fe200000e0000 */
[----:B------:R-:W-:Y:S01]  /*b040*/  ULDC.64 UR12, c[0x0][0x198] ;  /* 0x00006600000c7ab9 */ /* 0x000fe20000000a00 */
[----:B------:R-:W-:Y:S01]  /*b050*/  UMOV UR16, 0x0 ;  /* 0x0000000000107882 */ /* 0x000fe20000000000 */
[----:B------:R-:W-:Y:S01]  /*b060*/  UIADD3 UR14, UP0, UR12, 0xf0, URZ ;  /* 0x000000f00c0e7890 */ /* 0x000fe2000ff1e03f */
[----:B------:R-:W-:Y:S01]  /*b070*/  IMAD.MOV.U32 R3, RZ, RZ, 0x1 ;  /* 0x00000001ff037424 */ /* 0x000fe200078e00ff */
[----:B------:R-:W-:Y:S01]  /*b080*/  UMOV UR17, 0x10000000 ;  /* 0x1000000000117882 */ /* 0x000fe20000000000 */
[----:B------:R-:W-:Y:S01]  /*b090*/  UMOV UR10, URZ ;  /* 0x0000003f000a7c82 */ /* 0x000fe20008000000 */
[----:B------:R-:W-:Y:S01]  /*b0a0*/  UIADD3.X UR15, URZ, UR13, URZ, UP0, !UPT ;  /* 0x0000000d3f0f7290 */ /* 0x000fe200087fe43f */
[----:B------:R-:W-:Y:S01]  /*b0b0*/  MOV R7, 0x40 ;  /* 0x0000004000077802 */ /* 0x000fe20000000f00 */
[----:B------:R-:W-:Y:S01]  /*b0c0*/  UMOV UR12, UR20 ;  /* 0x00000014000c7c82 */ /* 0x000fe20008000000 */
[----:B------:R-:W-:-:S03]  /*b0d0*/  UMOV UR13, UR21 ;  /* 0x00000015000d7c82 */ /* 0x000fc60008000000 */
[----:B------:R-:W-:-:S09]  /*b0e0*/  UIADD3 UR9, UR8, 0x18050, URZ ;  /* 0x0001805008097890 */ /* 0x000fd2000fffe03f */
[----:B------:R1:W-:Y:S02]  /*b0f0*/  UTMALDG.4D [UR8], [UR14], desc[UR16] ;  /* 0x000010080e0075b4 */ /* 0x0003e40008019000 */
[----:B-1----:R-:W-:Y:S01]  /*b100*/  NOP ;  /* 0x0000000000007918 */ /* 0x002fe20000000000 */
.L_x_70:
[----:B------:R-:W-:Y:S05]  /*b110*/  BSYNC B0 ;  /* 0x0000000000007941 */ /* 0x000fea0003800000 */
.L_x_69:
[----:B------:R-:W-:Y:S01]  /*b120*/  ISETP.LT.AND P4, PT, RZ, UR4, P3 ;  /* 0x00000004ff007c0c */ /* 0x000fe20009f81270 */
[----:B------:R-:W-:-:S12]  /*b130*/  BSSY B0, `(.L_x_74) ;  /* 0x0000022000007945 */ /* 0x000fd80003800000 */
[----:B------:R-:W-:Y:S05]  /*b140*/  @!P4 BRA `(.L_x_75) ;  /* 0x000000000080c947 */ /* 0x000fea0003800000 */
[----:B------:R-:W1:Y:S01]  /*b150*/  S2R R5, SR_CgaCtaId ;  /* 0x0000000000057919 */ /* 0x000e620000008800 */
[----:B------:R-:W-:-:S04]  /*b160*/  MOV R2, 0x400 ;  /* 0x0000040000027802 */ /* 0x000fc80000000f00 */
[----:B-1----:R-:W-:Y:S01]  /*b170*/  LEA R5, R5, R2, 0x18 ;  /* 0x0000000205057211 */ /* 0x002fe200078ec0ff */
[----:B------:R-:W-:-:S05]  /*b180*/  IMAD.MOV.U32 R2, RZ, RZ, 0x1 ;  /* 0x00000001ff027424 */ /* 0x000fca00078e00ff */
[----:B------:R-:W-:-:S04]  /*b190*/  SHF.L.U32 R2, R2, 0x1f, RZ ;  /* 0x0000001f02027819 */ /* 0x000fc800000006ff */
[----:B------:R-:W1:Y:S02]  /*b1a0*/  SYNCS.PHASECHK.TRANS64.TRYWAIT P0, [R5+URZ+0x18028], R2 ;  /* 0x01802802050075a7 */ /* 0x000e64000800017f */
[----:B-1----:R-:W-:Y:S05]  /*b1b0*/  @!P0 BRA `(.L_x_76) ;  /* 0x0000001000048947 */ /* 0x002fea0003800000 */
.L_x_109:
        /* <DEDUP_REMOVED lines=8> */
.L_x_77:
[----:B------:R-:W-:-:S04]  /*b240*/  LOP3.LUT P0, RZ, R0, 0x1f, RZ, 0xc0, !PT ;  /* 0x0000001f00ff7812 */ /* 0x000fc8000780c0ff */
[----:B------:R-:W-:-:S13]  /*b250*/  PLOP3.LUT P0, PT, P0, P2, PT, 0x2a, 0x0 ;  /* 0x000000000000781c */ /* 0x000fda0000704572 */
[----:B------:R-:W-:Y:S05]  /*b260*/  @P0 BRA `(.L_x_78) ;  /* 0x0000000000040947 */ /* 0x000fea0003800000 */
[----:B------:R-:W-:Y:S01]  /*b270*/  BPT.TRAP 0x1 ;  /* 0x000000040000795c */ /* 0x000fe20000300000 */
.L_x_78:
        /* <DEDUP_REMOVED lines=8> */
[----:B------:R-:W-:-:S05]  /*b300*/  UMOV UR19, URZ ;  /* 0x0000003f00137c82 */ /* 0x000fca0008000000 */
[----:B------:R-:W-:Y:S02]  /*b310*/  UIADD3 UR16, UR17, 0x4000, URZ ;  /* 0x0000400011107890 */ /* 0x000fe4000fffe03f */
[----:B------:R-:W-:-:S09]  /*b320*/  UIADD3 UR17, UR17, 0x18000, URZ ;  /* 0x0001800011117890 */ /* 0x000fd2000fffe03f */
[----:B------:R1:W-:Y:S02]  /*b330*/  UTMALDG.4D [UR16], [UR8], desc[UR12] ;  /* 0x00000c10080075b4 */ /* 0x0003e40008019000 */
[----:B-1----:R-:W-:Y:S01]  /*b340*/  NOP ;  /* 0x0000000000007918 */ /* 0x002fe20000000000 */
.L_x_75:
[----:B------:R-:W-:Y:S05]  /*b350*/  BSYNC B0 ;  /* 0x0000000000007941 */ /* 0x000fea0003800000 */
.L_x_74:
[----:B------:R-:W-:Y:S04]  /*b360*/  BSSY B0, `(.L_x_79) ;  /* 0x0000025000007945 */ /* 0x000fe80003800000 */
[----:B------:R-:W-:Y:S05]  /*b370*/  @!P3 BRA `(.L_x_80) ;  /* 0x00000000008cb947 */ /* 0x000fea0003800000 */
[----:B------:R-:W1:Y:S01]  /*b380*/  S2R R5, SR_CgaCtaId ;  /* 0x0000000000057919 */ /* 0x000e620000008800 */
[----:B------:R-:W-:-:S04]  /*b390*/  MOV R4, 0x400 ;  /* 0x0000040000047802 */ /* 0x000fc80000000f00 */
[----:B-1----:R-:W-:Y:S02]  /*b3a0*/  LEA R6, R5, R4, 0x18 ;  /* 0x0000000405067211 */ /* 0x002fe400078ec0ff */
[----:B------:R-:W-:-:S03]  /*b3b0*/  MOV R5, 0x1 ;  /* 0x0000000100057802 */ /* 0x000fc60000000f00 */
[----:B------:R-:W-:Y:S01]  /*b3c0*/  IMAD R4, R3, 0x8, R6 ;  /* 0x0000000803047824 */ /* 0x000fe200078e0206 */
[----:B------:R-:W-:-:S04]  /*b3d0*/  SHF.L.U32 R5, R5, 0x1f, RZ ;  /* 0x0000001f05057819 */ /* 0x000fc800000006ff */
[----:B------:R-:W1:Y:S02]  /*b3e0*/  SYNCS.PHASECHK.TRANS64.TRYWAIT P0, [R4+URZ+0x18060], R5 ;  /* 0x01806005040075a7 */ /* 0x000e64000800017f */
[----:B-1----:R-:W-:Y:S05]  /*b3f0*/  @!P0 BRA `(.L_x_81) ;  /* 0x0000000c00888947 */ /* 0x002fea0003800000 */
.L_x_110:
        /* <DEDUP_REMOVED lines=8> */
.L_x_82:
[----:B------:R-:W-:-:S04]  /*b480*/  LOP3.LUT P0, RZ, R0, 0x1f, RZ, 0xc0, !PT ;  /* 0x0000001f00ff7812 */ /* 0x000fc8000780c0ff */
[----:B------:R-:W-:-:S13]  /*b490*/  PLOP3.LUT P0, PT, P0, P2, PT, 0x2a, 0x0 ;  /* 0x000000000000781c */ /* 0x000fda0000704572 */
[----:B------:R-:W-:Y:S05]  /*b4a0*/  @P0 BRA `(.L_x_83) ;  /* 0x0000000000040947 */ /* 0x000fea0003800000 */
[----:B------:R-:W-:Y:S01]  /*b4b0*/  BPT.TRAP 0x1 ;  /* 0x000000040000795c */ /* 0x000fe20000300000 */
.L_x_83:
[----:B------:R-:W-:Y:S01]  /*b4c0*/  R2UR UR16, R3 ;  /* 0x00000000031072ca */ /* 0x000fe200000e0000 */
[----:B------:R-:W-:Y:S01]  /*b4d0*/  ULDC.64 UR8, c[0x0][0x198] ;  /* 0x0000660000087ab9 */ /* 0x000fe20000000a00 */
[----:B------:R-:W-:Y:S01]  /*b4e0*/  R2UR UR5, R6 ;  /* 0x00000000060572ca */ /* 0x000fe200000e0000 */
[----:B------:R-:W-:Y:S01]  /*b4f0*/  UIADD3 UR8, UP0, UR8, 0xf0, URZ ;  /* 0x000000f008087890 */ /* 0x000fe2000ff1e03f */
[----:B------:R-:W-:Y:S01]  /*b500*/  R2UR UR19, R7 ;  /* 0x00000000071372ca */ /* 0x000fe200000e0000 */
[----:B------:R-:W-:Y:S01]  /*b510*/  UMOV UR12, 0x0 ;  /* 0x00000000000c7882 */ /* 0x000fe20000000000 */
[----:B------:R-:W-:Y:S01]  /*b520*/  R2UR UR17, R4 ;  /* 0x00000000041172ca */ /* 0x000fe200000e0000 */
[----:B------:R-:W-:Y:S01]  /*b530*/  UIADD3.X UR9, URZ, UR9, URZ, UP0, !UPT ;  /* 0x000000093f097290 */ /* 0x000fe200087fe43f */
[----:B------:R-:W-:Y:S01]  /*b540*/  UMOV UR13, 0x10000000 ;  /* 0x10000000000d7882 */ /* 0x000fe20000000000 */
[----:B------:R-:W-:-:S06]  /*b550*/  UMOV UR18, URZ ;  /* 0x0000003f00127c82 */ /* 0x000fcc0008000000 */
[----:B------:R-:W-:Y:S02]  /*b560*/  ULEA UR16, UR16, UR5, 0xd ;  /* 0x0000000510107291 */ /* 0x000fe4000f8e683f */
[----:B------:R-:W-:Y:S02]  /*b570*/  UIADD3 UR19, UR11, UR19, URZ ;  /* 0x000000130b137290 */ /* 0x000fe4000fffe03f */
[----:B------:R-:W-:-:S09]  /*b580*/  UIADD3 UR17, UR17, 0x18050, URZ ;  /* 0x0001805011117890 */ /* 0x000fd2000fffe03f */
[----:B------:R1:W-:Y:S02]  /*b590*/  UTMALDG.4D [UR16], [UR8], desc[UR12] ;  /* 0x00000c10080075b4 */ /* 0x0003e40008019000 */
[----:B-1----:R-:W-:Y:S01]  /*b5a0*/  NOP ;  /* 0x0000000000007918 */ /* 0x002fe20000000000 */
.L_x_80:
[----:B------:R-:W-:Y:S05]  /*b5b0*/  BSYNC B0 ;  /* 0x0000000000007941 */ /* 0x000fea0003800000 */
.L_x_79:
[----:B------:R-:W-:Y:S01]  /*b5c0*/  BSSY B0, `(.L_x_84) ;  /* 0x0000027000007945 */ /* 0x000fe20003800000 */
[----:B------:R-:W-:-:S03]  /*b5d0*/  IMAD.MOV.U32 R8, RZ, RZ, RZ ;  /* 0x000000ffff087224 */ /* 0x000fc600078e00ff */
        /* <DEDUP_REMOVED lines=9> */
.L_x_111:
        /* <DEDUP_REMOVED lines=8> */
.L_x_87:
[----:B------:R-:W-:-:S04]  /*b6f0*/  LOP3.LUT P0, RZ, R0, 0x1f, RZ, 0xc0, !PT ;  /* 0x0000001f00ff7812 */ /* 0x000fc8000780c0ff */
[----:B------:R-:W-:-:S13]  /*b700*/  PLOP3.LUT P0, PT, P0, P2, PT, 0x2a, 0x0 ;  /* 0x000000000000781c */ /* 0x000fda0000704572 */
[----:B------:R-:W-:Y:S05]  /*b710*/  @P0 BRA `(.L_x_88) ;  /* 0x0000000000040947 */ /* 0x000fea0003800000 */
[----:B------:R-:W-:Y:S01]  /*b720*/  BPT.TRAP 0x1 ;  /* 0x000000040000795c */ /* 0x000fe20000300000 */
.L_x_88:
[C---:B------:R-:W-:Y:S01]  /*b730*/  IMAD R5, R2.reuse, 0x4000, R5 ;  /* 0x0000400002057824 */ /* 0x040fe200078e0205 */
[----:B------:R-:W-:Y:S01]  /*b740*/  R2UR UR17, R3 ;  /* 0x00000000031172ca */ /* 0x000fe200000e0000 */
[----:B------:R-:W-:Y:S01]  /*b750*/  ULDC.64 UR8, c[0x0][0x198] ;  /* 0x0000660000087ab9 */ /* 0x000fe20000000a00 */
[----:B------:R-:W-:Y:S01]  /*b760*/  UMOV UR12, 0x0 ;  /* 0x00000000000c7882 */ /* 0x000fe20000000000 */
[----:B------:R-:W-:Y:S01]  /*b770*/  UIADD3 UR8, UP0, UR8, 0x2f0, URZ ;  /* 0x000002f008087890 */ /* 0x000fe2000ff1e03f */
[----:B------:R-:W-:Y:S01]  /*b780*/  R2UR UR16, R5 ;  /* 0x00000000051072ca */ /* 0x000fe200000e0000 */
[----:B------:R-:W-:Y:S01]  /*b790*/  UMOV UR13, 0x10000000 ;  /* 0x10000000000d7882 */ /* 0x000fe20000000000 */
[----:B------:R-:W-:Y:S01]  /*b7a0*/  UMOV UR18, URZ ;  /* 0x0000003f00127c82 */ /* 0x000fe20008000000 */
[----:B------:R-:W-:Y:S01]  /*b7b0*/  UIADD3.X UR9, URZ, UR9, URZ, UP0, !UPT ;  /* 0x000000093f097290 */ /* 0x000fe200087fe43f */
[----:B------:R-:W-:Y:S01]  /*b7c0*/  MOV R8, 0x1 ;  /* 0x0000000100087802 */ /* 0x000fe20000000f00 */
[----:B------:R-:W-:Y:S01]  /*b7d0*/  UMOV UR19, URZ ;  /* 0x0000003f00137c82 */ /* 0x000fe20008000000 */
[----:B------:R-:W-:-:S03]  /*b7e0*/  VIADD R2, R2, 0x1 ;  /* 0x0000000102027836 */ /* 0x000fc60000000000 */
[----:B------:R-:W-:-:S04]  /*b7f0*/  UIADD3 UR17, UR17, 0x18000, URZ ;  /* 0x0001800011117890 */ /* 0x000fc8000fffe03f */
[----:B------:R-:W-:-:S09]  /*b800*/  UIADD3 UR16, UR16, 0x4000, URZ ;  /* 0x0000400010107890 */ /* 0x000fd2000fffe03f */
[----:B------:R1:W-:Y:S02]  /*b810*/  UTMALDG.4D [UR16], [UR8], desc[UR12] ;  /* 0x00000c10080075b4 */ /* 0x0003e40008019000 */
[----:B-1----:R-:W-:Y:S01]  /*b820*/  NOP ;  /* 0x0000000000007918 */ /* 0x002fe20000000000 */
.L_x_85:
[----:B------:R-:W-:Y:S05]  /*b830*/  BSYNC B0 ;  /* 0x0000000000007941 */ /* 0x000fea0003800000 */
.L_x_84:
[----:B------:R-:W-:-:S04]  /*b840*/  MOV R3, UR4 ;  /* 0x0000000400037c02 */ /* 0x000fc80008000f00 */
[----:B------:R-:W-:-:S13]  /*b850*/  ISETP.GE.AND P0, PT, R3, 0x2, PT ;  /* 0x000000020300780c */ /* 0x000fda0003f06270 */
[----:B------:R-:W-:Y:S05]  /*b860*/  @!P0 EXIT ;  /* 0x000000000000894d */ /* 0x000fea0003800000 */
[----:B------:R-:W-:Y:S01]  /*b870*/  USHF.L.U32 UR5, UR4, 0x1, URZ ;  /* 0x0000000104057899 */ /* 0x000fe2000800063f */
[----:B------:R-:W-:Y:S01]  /*b880*/  IMAD.U32 R3, RZ, RZ, UR6 ;  /* 0x00000006ff037e24 */ /* 0x000fe2000f8e00ff */
[----:B------:R-:W-:Y:S01]  /*b890*/  LOP3.LUT P0, RZ, R0, 0x1f, RZ, 0xc0, !PT ;  /* 0x0000001f00ff7812 */ /* 0x000fe2000780c0ff */
[----:B------:R-:W-:Y:S01]  /*b8a0*/  BSSY B0, `(.L_x_89) ;  /* 0x0000056000007945 */ /* 0x000fe20003800000 */
[----:B------:R-:W-:Y:S02]  /*b8b0*/  MOV R0, 0x1 ;  /* 0x0000000100007802 */ /* 0x000fe40000000f00 */
[----:B------:R-:W-:Y:S01]  /*b8c0*/  PLOP3.LUT P0, PT, P0, P2, PT, 0x2a, 0x0 ;  /* 0x000000000000781c */ /* 0x000fe20000704572 */
[----:B------:R-:W-:Y:S01]  /*b8d0*/  IMAD.U32 R9, RZ, RZ, UR5 ;  /* 0x00000005ff097e24 */ /* 0x000fe2000f8e00ff */
[----:B------:R-:W-:-:S11]  /*b8e0*/  LOP3.LUT R3, R3, 0x2, RZ, 0xfc, !PT ;  /* 0x0000000203037812 */ /* 0x000fd600078efcff */
.L_x_100:
[----:B------:R-:W-:Y:S04]  /*b8f0*/  BSSY B1, `(.L_x_90) ;  /* 0x0000025000017945 */ /* 0x000fe80003800000 */
[----:B------:R-:W-:Y:S05]  /*b900*/  @!P3 BRA `(.L_x_91) ;  /* 0x00000000008cb947 */ /* 0x000fea0003800000 */
[----:B------:R-:W1:Y:S01]  /*b910*/  S2R R5, SR_CgaCtaId ;  /* 0x0000000000057919 */ /* 0x000e620000008800 */
[----:B------:R-:W-:-:S04]  /*b920*/  MOV R4, 0x400 ;  /* 0x0000040000047802 */ /* 0x000fc80000000f00 */
[----:B-1----:R-:W-:Y:S02]  /*b930*/  LEA R5, R5, R4, 0x18 ;  /* 0x0000000405057211 */ /* 0x002fe400078ec0ff */
[----:B------:R-:W-:Y:S02]  /*b940*/  SHF.L.U32 R4, R0, 0x1f, RZ ;  /* 0x0000001f00047819 */ /* 0x000fe400000006ff */
[----:B------:R-:W-:-:S04]  /*b950*/  LEA R7, R2, R5, 0x3 ;  /* 0x0000000502077211 */ /* 0x000fc800078e18ff */
[----:B------:R-:W1:Y:S02]  /*b960*/  SYNCS.PHASECHK.TRANS64.TRYWAIT P4, [R7+URZ+0x18028], R4 ;  /* 0x01802804070075a7 */ /* 0x000e64000808017f */
[----:B-1----:R-:W-:Y:S05]  /*b970*/  @!P4 BRA `(.L_x_92) ;  /* 0x000000080050c947 */ /* 0x002fea0003800000 */
.L_x_112:
[----:B-1----:R-:W-:-:S04]  /*b980*/  @P2 IMAD.MOV.U32 R4, RZ, RZ, 0x4000 ;  /* 0x00004000ff042424 */ /* 0x002fc800078e00ff */
[----:B------:R1:W-:Y:S02]  /*b990*/  @P2 SYNCS.ARRIVE.TRANS64 RZ, [R7+URZ+0x18000], R4 ;  /* 0x0180000407ff29a7 */ /* 0x0003e4000800003f */
[----:B-1----:R-:W-:-:S04]  /*b9a0*/  PRMT R4, R3, 0x9910, RZ ;  /* 0x0000991003047816 */ /* 0x002fc800000000ff */
[----:B------:R-:W-:-:S13]  /*b9b0*/  ISETP.NE.AND P4, PT, R4, 0x2, PT ;  /* 0x000000020400780c */ /* 0x000fda0003f85270 */
[----:B------:R-:W-:Y:S05]  /*b9c0*/  @P4 BRA `(.L_x_93) ;  /* 0x0000000000044947 */ /* 0x000fea0003800000 */
[----:B------:R-:W-:Y:S01]  /*b9d0*/  BPT.TRAP 0x1 ;  /* 0x000000040000795c */ /* 0x000fe20000300000 */
.L_x_93:
[----:B------:R-:W-:Y:S05]  /*b9e0*/  @P0 BRA `(.L_x_94) ;  /* 0x0000000000040947 */ /* 0x000fea0003800000 */
[----:B------:R-:W-:Y:S01]  /*b9f0*/  BPT.TRAP 0x1 ;  /* 0x000000040000795c */ /* 0x000fe20000300000 */
.L_x_94:
[----:B------:R-:W-:Y:S01]  /*ba00*/  LEA R5, R2, R5, 0xe ;  /* 0x0000000502057211 */ /* 0x000fe200078e70ff */
[----:B------:R-:W-:Y:S01]  /*ba10*/  ULDC.64 UR8, c[0x0][0x198] ;  /* 0x0000660000087ab9 */ /* 0x000fe20000000a00 */
[----:B------:R-:W-:Y:S01]  /*ba20*/  R2UR UR17, R7 ;  /* 0x00000000071172ca */ /* 0x000fe200000e0000 */
[----:B------:R-:W-:Y:S01]  /*ba30*/  UIADD3 UR8, UP0, UR8, 0x1f0, URZ ;  /* 0x000001f008087890 */ /* 0x000fe2000ff1e03f */
[----:B------:R-:W-:Y:S01]  /*ba40*/  R2UR UR16, R5 ;  /* 0x00000000051072ca */ /* 0x000fe200000e0000 */
[----:B------:R-:W-:Y:S01]  /*ba50*/  UMOV UR12, 0x0 ;  /* 0x00000000000c7882 */ /* 0x000fe20000000000 */
[----:B------:R-:W-:Y:S01]  /*ba60*/  R2UR UR19, R8 ;  /* 0x00000000081372ca */ /* 0x000fe200000e0000 */
[----:B------:R-:W-:Y:S01]  /*ba70*/  UIADD3.X UR9, URZ, UR9, URZ, UP0, !UPT ;  /* 0x000000093f097290 */ /* 0x000fe200087fe43f */
[----:B------:R-:W-:Y:S01]  /*ba80*/  VIADD R2, R2, 0x1 ;  /* 0x0000000102027836 */ /* 0x000fe20000000000 */
[----:B------:R-:W-:Y:S01]  /*ba90*/  UMOV UR13, 0x10000000 ;  /* 0x10000000000d7882 */ /* 0x000fe20000000000 */
[----:B------:R-:W-:-:S03]  /*baa0*/  UMOV UR18, URZ ;  /* 0x0000003f00127c82 */ /* 0x000fc60008000000 */
[C---:B------:R-:W-:Y:S02]  /*bab0*/  ISETP.NE.AND P4, PT, R2.reuse, 0x5, PT ;  /* 0x000000050200780c */ /* 0x040fe40003f85270 */
[----:B------:R-:W-:Y:S02]  /*bac0*/  UIADD3 UR17, UR17, 0x18000, URZ ;  /* 0x0001800011117890 */ /* 0x000fe4000fffe03f */
[----:B------:R-:W-:Y:S01]  /*bad0*/  UIADD3 UR16, UR16, 0x4000, URZ ;  /* 0x0000400010107890 */ /* 0x000fe2000fffe03f */
[----:B------:R-:W-:Y:S01]  /*bae0*/  SEL R5, RZ, 0x1, P4 ;  /* 0x00000001ff057807 */ /* 0x000fe20002000000 */
[----:B------:R-:W-:Y:S01]  /*baf0*/  USHF.L.U32 UR19, UR19, 0x7, URZ ;  /* 0x0000000713137899 */ /* 0x000fe2000800063f */
[----:B------:R-:W-:Y:S02]  /*bb00*/  SEL R2, R2, RZ, P4 ;  /* 0x000000ff02027207 */ /* 0x000fe40002000000 */
[----:B------:R-:W-:-:S06]  /*bb10*/  LOP3.LUT R0, R0, R5, RZ, 0x3c, !PT ;  /* 0x0000000500007212 */ /* 0x000fcc00078e3cff */
[----:B------:R1:W-:Y:S02]  /*bb20*/  UTMALDG.4D [UR16], [UR8], desc[UR12] ;  /* 0x00000c10080075b4 */ /* 0x0003e40008019000 */
[----:B-1----:R-:W-:Y:S01]  /*bb30*/  NOP ;  /* 0x0000000000007918 */ /* 0x002fe20000000000 */
.L_x_91:
[----:B------:R-:W-:Y:S05]  /*bb40*/  BSYNC B1 ;  /* 0x0000000000017941 */ /* 0x000fea0003800000 */
.L_x_90:
[----:B------:R-:W-:Y:S01]  /*bb50*/  ISETP.LT.OR P4, PT, R9, 0x4, !P3 ;  /* 0x000000040900780c */ /* 0x000fe20005f81670 */
[----:B------:R-:W-:-:S12]  /*bb60*/  BSSY B1, `(.L_x_95) ;  /* 0x0000026000017945 */ /* 0x000fd80003800000 */
[----:B------:R-:W-:Y:S05]  /*bb70*/  @P4 BRA `(.L_x_96) ;  /* 0x0000000000904947 */ /* 0x000fea0003800000 */
[----:B------:R-:W1:Y:S01]  /*bb80*/  S2R R5, SR_CgaCtaId ;  /* 0x0000000000057919 */ /* 0x000e620000008800 */
[----:B------:R-:W-:Y:S02]  /*bb90*/  MOV R4, 0x400 ;  /* 0x0000040000047802 */ /* 0x000fe40000000f00 */
[----:B------:R-:W-:Y:S02]  /*bba0*/  SHF.L.U32 R7, R0, 0x1f, RZ ;  /* 0x0000001f00077819 */ /* 0x000fe400000006ff */
[----:B-1----:R-:W-:-:S04]  /*bbb0*/  LEA R5, R5, R4, 0x18 ;  /* 0x0000000405057211 */ /* 0x002fc800078ec0ff */
[----:B------:R-:W-:-:S04]  /*bbc0*/  LEA R4, R2, R5, 0x3 ;  /* 0x0000000502047211 */ /* 0x000fc800078e18ff */
[----:B------:R-:W1:Y:S02]  /*bbd0*/  SYNCS.PHASECHK.TRANS64.TRYWAIT P4, [R4+URZ+0x18028], R7 ;  /* 0x01802807040075a7 */ /* 0x000e64000808017f */
[----:B-1----:R-:W-:Y:S05]  /*bbe0*/  @!P4 BRA `(.L_x_97) ;  /* 0x0000000400c8c947 */ /* 0x002fea0003800000 */
.L_x_113:
[----:B------:R-:W-:Y:S01]  /*bbf0*/  PRMT R6, R3, 0x9910, RZ ;  /* 0x0000991003067816 */ /* 0x000fe200000000ff */
[----:B-1----:R-:W-:-:S03]  /*bc00*/  @P1 IMAD.MOV.U32 R7, RZ, RZ, 0x4000 ;  /* 0x00004000ff071424 */ /* 0x002fc600078e00ff */
[----:B------:R-:W-:Y:S01]  /*bc10*/  ISETP.NE.AND P4, PT, R6, 0x2, PT ;  /* 0x000000020600780c */ /* 0x000fe20003f85270 */
[----:B------:R1:W-:-:S12]  /*bc20*/  @P1 SYNCS.ARRIVE.TRANS64 RZ, [R4+URZ+0x18000], R7 ;  /* 0x0180000704ff19a7 */ /* 0x0003d8000800003f */
[----:B-1----:R-:W-:Y:S05]  /*bc30*/  @P4 BRA `(.L_x_98) ;  /* 0x0000000000044947 */ /* 0x002fea0003800000 */
[----:B------:R-:W-:Y:S01]  /*bc40*/  BPT.TRAP 0x1 ;  /* 0x000000040000795c */ /* 0x000fe20000300000 */
.L_x_98:
[----:B------:R-:W-:Y:S05]  /*bc50*/  @P0 BRA `(.L_x_99) ;  /* 0x0000000000040947 */ /* 0x000fea0003800000 */
[----:B------:R-:W-:Y:S01]  /*bc60*/  BPT.TRAP 0x1 ;  /* 0x000000040000795c */ /* 0x000fe20000300000 */
.L_x_99:
        /* <DEDUP_REMOVED lines=10> */
[----:B------:R-:W-:Y:S01]  /*bd10*/  UMOV UR18, URZ ;  /* 0x0000003f00127c82 */ /* 0x000fe20008000000 */
[----:B------:R-:W-:-:S02]  /*bd20*/  IADD3 R8, R8, 0x1, RZ ;  /* 0x0000000108087810 */ /* 0x000fc40007ffe0ff */
        /* <DEDUP_REMOVED lines=9> */
.L_x_96:
[----:B------:R-:W-:Y:S05]  /*bdc0*/  BSYNC B1 ;  /* 0x0000000000017941 */ /* 0x000fea0003800000 */
.L_x_95:
[C---:B------:R-:W-:Y:S01]  /*bdd0*/  ISETP.GT.AND P4, PT, R9.reuse, 0x4, PT ;  /* 0x000000040900780c */ /* 0x040fe20003f84270 */
[----:B------:R-:W-:-:S12]  /*bde0*/  VIADD R9, R9, 0xfffffffe ;  /* 0xfffffffe09097836 */ /* 0x000fd80000000000 */
[----:B------:R-:W-:Y:S05]  /*bdf0*/  @P4 BRA `(.L_x_100) ;  /* 0xfffffff800bc4947 */ /* 0x000fea000383ffff */
[----:B------:R-:W-:Y:S05]  /*be00*/  BSYNC B0 ;  /* 0x0000000000007941 */ /* 0x000fea0003800000 */
.L_x_89:
[----:B------:R-:W-:Y:S05]  /*be10*/  EXIT ;  /* 0x000000000000794d */ /* 0x000fea0003800000 */
.L_x_15:
[----:B-1----:R-:W-:-:S04]  /*be20*/  MOV R3, UR6 ;  /* 0x0000000600037c02 */ /* 0x002fc80008000f00 */
[----:B------:R1:W2:Y:S03]  /*be30*/  SYNCS.PHASECHK.TRANS64.TRYWAIT P1, [R3+URZ+0x18050], R6 ;  /* 0x01805006030075a7 */ /* 0x0002a6000802017f */
[----:B--2---:R-:W-:Y:S05]  /*be40*/  @!P1 NANOSLEEP.SYNCS 0x989680 ;  /* 0x009896800000995d */ /* 0x004fea0003900000 */
[----:B------:R-:W2:Y:S02]  /*be50*/  @!P1 SYNCS.PHASECHK.TRANS64 P1, [R3+URZ+0x18050], R6 ;  /* 0x01805006030095a7 */ /* 0x000ea4000802007f */
[----:B--2---:R-:W-:Y:S05]  /*be60*/  @!P1 BRA `(.L_x_15) ;  /* 0xfffffffc00ec9947 */ /* 0x004fea000383ffff */
[----:B------:R-:W-:Y:S05]  /*be70*/  BRA `(.L_x_101) ;  /* 0xffffff5000147947 */ /* 0x000fea000383ffff */
.L_x_17:
[----:B--2---:R-:W-:-:S04]  /*be80*/  IMAD.U32 R2, RZ, RZ, UR36 ;  /* 0x00000024ff027e24 */ /* 0x004fc8000f8e00ff */
[----:B------:R2:W3:Y:S03]  /*be90*/  SYNCS.PHASECHK.TRANS64.TRYWAIT P1, [R2+URZ+0x18000], R9 ;  /* 0x01800009020075a7 */ /* 0x0004e6000802017f */
[----:B---3--:R-:W-:Y:S05]  /*bea0*/  @!P1 NANOSLEEP.SYNCS 0x989680 ;  /* 0x009896800000995d */ /* 0x008fea0003900000 */
[----:B------:R-:W3:Y:S02]  /*beb0*/  @!P1 SYNCS.PHASECHK.TRANS64 P1, [R2+URZ+0x18000], R9 ;  /* 0x01800009020095a7 */ /* 0x000ee4000802007f */
[----:B---3--:R-:W-:Y:S05]  /*bec0*/  @!P1 BRA `(.L_x_17) ;  /* 0xfffffffc00ec9947 */ /* 0x008fea000383ffff */
[----:B------:R-:W-:Y:S05]  /*bed0*/  BRA `(.L_x_102) ;  /* 0xffffff5000207947 */ /* 0x000fea000383ffff */
.L_x_18:
[----:B-1----:R-:W-:-:S04]  /*bee0*/  MOV R3, UR23 ;  /* 0x0000001700037c02 */ /* 0x002fc80008000f00 */
[----:B------:R1:W2:Y:S03]  /*bef0*/  SYNCS.PHASECHK.TRANS64.TRYWAIT P1, [R3+URZ+-0x8], R2 ;  /* 0xfffff802030075a7 */ /* 0x0002a6000802017f */
[----:B--2---:R-:W-:Y:S05]  /*bf00*/  @!P1 NANOSLEEP.SYNCS 0x989680 ;  /* 0x009896800000995d */ /* 0x004fea0003900000 */
[----:B------:R-:W2:Y:S02]  /*bf10*/  @!P1 SYNCS.PHASECHK.TRANS64 P1, [R3+URZ+-0x8], R2 ;  /* 0xfffff802030095a7 */ /* 0x000ea4000802007f */
[----:B--2---:R-:W-:Y:S05]  /*bf20*/  @!P1 BRA `(.L_x_18) ;  /* 0xfffffffc00ec9947 */ /* 0x004fea000383ffff */
[----:B------:R-:W-:Y:S05]  /*bf30*/  BRA `(.L_x_103) ;  /* 0xffffff50001c7947 */ /* 0x000fea000383ffff */
.L_x_20:
[----:B-1----:R-:W-:-:S04]  /*bf40*/  IMAD.U32 R10, RZ, RZ, UR36 ;  /* 0x00000024ff0a7e24 */ /* 0x002fc8000f8e00ff */
[----:B------:R1:W2:Y:S03]  /*bf50*/  SYNCS.PHASECHK.TRANS64.TRYWAIT P1, [R10+URZ+0x18008], R9 ;  /* 0x018008090a0075a7 */ /* 0x0002a6000802017f */
[----:B--2---:R-:W-:Y:S05]  /*bf60*/  @!P1 NANOSLEEP.SYNCS 0x989680 ;  /* 0x009896800000995d */ /* 0x004fea0003900000 */
[----:B------:R-:W2:Y:S02]  /*bf70*/  @!P1 SYNCS.PHASECHK.TRANS64 P1, [R10+URZ+0x18008], R9 ;  /* 0x018008090a0095a7 */ /* 0x000ea4000802007f */
[----:B--2---:R-:W-:Y:S05]  /*bf80*/  @!P1 BRA `(.L_x_20) ;  /* 0xfffffffc00ec9947 */ /* 0x004fea000383ffff */
[----:B------:R-:W-:Y:S05]  /*bf90*/  BRA `(.L_x_104) ;  /* 0xffffff7800807947 */ /* 0x000fea000383ffff */
.L_x_25:
[----:B-1----:R-:W-:-:S04]  /*bfa0*/  MOV R6, UR6 ;  /* 0x0000000600067c02 */ /* 0x002fc80008000f00 */
[----:B------:R1:W2:Y:S03]  /*bfb0*/  SYNCS.PHASECHK.TRANS64.TRYWAIT P2, [R6+URZ+0x18000], R5 ;  /* 0x01800005060075a7 */ /* 0x0002a6000804017f */
[----:B--2---:R-:W-:Y:S05]  /*bfc0*/  @!P2 NANOSLEEP.SYNCS 0x989680 ;  /* 0x009896800000a95d */ /* 0x004fea0003900000 */
[----:B------:R-:W2:Y:S02]  /*bfd0*/  @!P2 SYNCS.PHASECHK.TRANS64 P2, [R6+URZ+0x18000], R5 ;  /* 0x018000050600a5a7 */ /* 0x000ea4000804007f */
[----:B--2---:R-:W-:Y:S05]  /*bfe0*/  @!P2 BRA `(.L_x_25) ;  /* 0xfffffffc00eca947 */ /* 0x004fea000383ffff */
[----:B------:R-:W-:Y:S05]  /*bff0*/  BRA `(.L_x_105) ;  /* 0xffffff7c008c7947 */ /* 0x000fea000383ffff */
.L_x_29:
[----:B-1----:R-:W-:-:S04]  /*c000*/  IMAD.U32 R10, RZ, RZ, UR6 ;  /* 0x00000006ff0a7e24 */ /* 0x002fc8000f8e00ff */
[----:B------:R1:W2:Y:S03]  /*c010*/  SYNCS.PHASECHK.TRANS64.TRYWAIT P2, [R10+URZ+0x18000], R13 ;  /* 0x0180000d0a0075a7 */ /* 0x0002a6000804017f */
[----:B--2---:R-:W-:Y:S05]  /*c020*/  @!P2 NANOSLEEP.SYNCS 0x989680 ;  /* 0x009896800000a95d */ /* 0x004fea0003900000 */
[----:B------:R-:W2:Y:S02]  /*c030*/  @!P2 SYNCS.PHASECHK.TRANS64 P2, [R10+URZ+0x18000], R13 ;  /* 0x0180000d0a00a5a7 */ /* 0x000ea4000804007f */
[----:B--2---:R-:W-:Y:S05]  /*c040*/  @!P2 BRA `(.L_x_29) ;  /* 0xfffffffc00eca947 */ /* 0x004fea000383ffff */
[----:B------:R-:W-:Y:S05]  /*c050*/  BRA `(.L_x_28) ;  /* 0xffffffa000647947 */ /* 0x000fea000383ffff */
.L_x_37:
[----:B-1----:R-:W-:-:S04]  /*c060*/  MOV R6, UR6 ;  /* 0x0000000600067c02 */ /* 0x002fc80008000f00 */
[----:B------:R1:W2:Y:S03]  /*c070*/  SYNCS.PHASECHK.TRANS64.TRYWAIT P2, [R6+URZ+0x18000], R5 ;  /* 0x01800005060075a7 */ /* 0x0002a6000804017f */
[----:B--2---:R-:W-:Y:S05]  /*c080*/  @!P2 NANOSLEEP.SYNCS 0x989680 ;  /* 0x009896800000a95d */ /* 0x004fea0003900000 */
[----:B------:R-:W2:Y:S02]  /*c090*/  @!P2 SYNCS.PHASECHK.TRANS64 P2, [R6+URZ+0x18000], R5 ;  /* 0x018000050600a5a7 */ /* 0x000ea4000804007f */
[----:B--2---:R-:W-:Y:S05]  /*c0a0*/  @!P2 BRA `(.L_x_37) ;  /* 0xfffffffc00eca947 */ /* 0x004fea000383ffff */
[----:B------:R-:W-:Y:S05]  /*c0b0*/  BRA `(.L_x_106) ;  /* 0xffffffa400a07947 */ /* 0x000fea000383ffff */
.L_x_41:
[----:B-1----:R-:W-:-:S04]  /*c0c0*/  IMAD.U32 R11, RZ, RZ, UR6 ;  /* 0x00000006ff0b7e24 */ /* 0x002fc8000f8e00ff */
[----:B------:R1:W2:Y:S03]  /*c0d0*/  SYNCS.PHASECHK.TRANS64.TRYWAIT P2, [R11+URZ+0x18000], R10 ;  /* 0x0180000a0b0075a7 */ /* 0x0002a6000804017f */
[----:B--2---:R-:W-:Y:S05]  /*c0e0*/  @!P2 NANOSLEEP.SYNCS 0x989680 ;  /* 0x009896800000a95d */ /* 0x004fea0003900000 */
[----:B------:R-:W2:Y:S02]  /*c0f0*/  @!P2 SYNCS.PHASECHK.TRANS64 P2, [R11+URZ+0x18000], R10 ;  /* 0x0180000a0b00a5a7 */ /* 0x000ea4000804007f */
[----:B--2---:R-:W-:Y:S05]  /*c100*/  @!P2 BRA `(.L_x_41) ;  /* 0xfffffffc00eca947 */ /* 0x004fea000383ffff */
[----:B------:R-:W-:Y:S05]  /*c110*/  BRA `(.L_x_40) ;  /* 0xffffffd000f47947 */ /* 0x000fea000383ffff */
.L_x_57:
[----:B-1----:R-:W-:-:S04]  /*c120*/  MOV R3, UR23 ;  /* 0x0000001700037c02 */ /* 0x002fc80008000f00 */
[----:B------:R1:W2:Y:S03]  /*c130*/  SYNCS.PHASECHK.TRANS64.TRYWAIT P0, [R3+URZ+0x8], R0 ;  /* 0x00000800030075a7 */ /* 0x0002a6000800017f */
[----:B--2---:R-:W-:Y:S05]  /*c140*/  @!P0 NANOSLEEP.SYNCS 0x989680 ;  /* 0x009896800000895d */ /* 0x004fea0003900000 */
[----:B------:R-:W2:Y:S02]  /*c150*/  @!P0 SYNCS.PHASECHK.TRANS64 P0, [R3+URZ+0x8], R0 ;  /* 0x00000800030085a7 */ /* 0x000ea4000800007f */
[----:B--2---:R-:W-:Y:S05]  /*c160*/  @!P0 BRA `(.L_x_57) ;  /* 0xfffffffc00ec8947 */ /* 0x004fea000383ffff */
[----:B------:R-:W-:Y:S05]  /*c170*/  BRA `(.L_x_107) ;  /* 0xffffffdc00787947 */ /* 0x000fea000383ffff */
.L_x_71:
[----:B-1----:R1:W2:Y:S02]  /*c180*/  SYNCS.PHASECHK.TRANS64.TRYWAIT P0, [R4+URZ+0x18060], R3 ;  /* 0x01806003040075a7 */ /* 0x0022a4000800017f */
[----:B--2---:R-:W-:Y:S05]  /*c190*/  @!P0 NANOSLEEP.SYNCS 0x989680 ;  /* 0x009896800000895d */ /* 0x004fea0003900000 */
[----:B------:R-:W2:Y:S02]  /*c1a0*/  @!P0 SYNCS.PHASECHK.TRANS64 P0, [R4+URZ+0x18060], R3 ;  /* 0x01806003040085a7 */ /* 0x000ea4000800007f */
[----:B--2---:R-:W-:Y:S05]  /*c1b0*/  @!P0 BRA `(.L_x_71) ;  /* 0xfffffffc00f08947 */ /* 0x004fea000383ffff */
[----:B------:R-:W-:Y:S05]  /*c1c0*/  BRA `(.L_x_108) ;  /* 0xffffffec00687947 */ /* 0x000fea000383ffff */
.L_x_76:
[----:B-1----:R1:W2:Y:S02]  /*c1d0*/  SYNCS.PHASECHK.TRANS64.TRYWAIT P0, [R5+URZ+0x18028], R2 ;  /* 0x01802802050075a7 */ /* 0x0022a4000800017f */
[----:B--2---:R-:W-:Y:S05]  /*c1e0*/  @!P0 NANOSLEEP.SYNCS 0x989680 ;  /* 0x009896800000895d */ /* 0x004fea0003900000 */
[----:B------:R-:W2:Y:S02]  /*c1f0*/  @!P0 SYNCS.PHASECHK.TRANS64 P0, [R5+URZ+0x18028], R2 ;  /* 0x01802802050085a7 */ /* 0x000ea4000800007f */
[----:B--2---:R-:W-:Y:S05]  /*c200*/  @!P0 BRA `(.L_x_76) ;  /* 0xfffffffc00f08947 */ /* 0x004fea000383ffff */
[----:B------:R-:W-:Y:S05]  /*c210*/  BRA `(.L_x_109) ;  /* 0xffffffec00e87947 */ /* 0x000fea000383ffff */
.L_x_81:
[----:B-1----:R1:W2:Y:S02]  /*c220*/  SYNCS.PHASECHK.TRANS64.TRYWAIT P0, [R4+URZ+0x18060], R5 ;  /* 0x01806005040075a7 */ /* 0x0022a4000800017f */
[----:B--2---:R-:W-:Y:S05]  /*c230*/  @!P0 NANOSLEEP.SYNCS 0x989680 ;  /* 0x009896800000895d */ /* 0x004fea0003900000 */
[----:B------:R-:W2:Y:S02]  /*c240*/  @!P0 SYNCS.PHASECHK.TRANS64 P0, [R4+URZ+0x18060], R5 ;  /* 0x01806005040085a7 */ /* 0x000ea4000800007f */
[----:B--2---:R-:W-:Y:S05]  /*c250*/  @!P0 BRA `(.L_x_81) ;  /* 0xfffffffc00f08947 */ /* 0x004fea000383ffff */
[----:B------:R-:W-:Y:S05]  /*c260*/  BRA `(.L_x_110) ;  /* 0xfffffff000647947 */ /* 0x000fea000383ffff */
.L_x_86:
[----:B-1----:R1:W2:Y:S02]  /*c270*/  SYNCS.PHASECHK.TRANS64.TRYWAIT P0, [R3+URZ+0x18028], R4 ;  /* 0x01802804030075a7 */ /* 0x0022a4000800017f */
[----:B--2---:R-:W-:Y:S05]  /*c280*/  @!P0 NANOSLEEP.SYNCS 0x989680 ;  /* 0x009896800000895d */ /* 0x004fea0003900000 */
[----:B------:R-:W2:Y:S02]  /*c290*/  @!P0 SYNCS.PHASECHK.TRANS64 P0, [R3+URZ+0x18028], R4 ;  /* 0x01802804030085a7 */ /* 0x000ea4000800007f */
[----:B--2---:R-:W-:Y:S05]  /*c2a0*/  @!P0 BRA `(.L_x_86) ;  /* 0xfffffffc00f08947 */ /* 0x004fea000383ffff */
[----:B------:R-:W-:Y:S05]  /*c2b0*/  BRA `(.L_x_111) ;  /* 0xfffffff000ec7947 */ /* 0x000fea000383ffff */
.L_x_92:
[----:B-1----:R1:W2:Y:S02]  /*c2c0*/  SYNCS.PHASECHK.TRANS64.TRYWAIT P4, [R7+URZ+0x18028], R4 ;  /* 0x01802804070075a7 */ /* 0x0022a4000808017f */
[----:B--2---:R-:W-:Y:S05]  /*c2d0*/  @!P4 NANOSLEEP.SYNCS 0x989680 ;  /* 0x009896800000c95d */ /* 0x004fea0003900000 */
[----:B------:R-:W2:Y:S02]  /*c2e0*/  @!P4 SYNCS.PHASECHK.TRANS64 P4, [R7+URZ+0x18028], R4 ;  /* 0x018028040700c5a7 */ /* 0x000ea4000808007f */
[----:B--2---:R-:W-:Y:S05]  /*c2f0*/  @!P4 BRA `(.L_x_92) ;  /* 0xfffffffc00f0c947 */ /* 0x004fea000383ffff */
[----:B------:R-:W-:Y:S05]  /*c300*/  BRA `(.L_x_112) ;  /* 0xfffffff4009c7947 */ /* 0x000fea000383ffff */
.L_x_97:
[----:B-1----:R1:W2:Y:S02]  /*c310*/  SYNCS.PHASECHK.TRANS64.TRYWAIT P4, [R4+URZ+0x18028], R7 ;  /* 0x01802807040075a7 */ /* 0x0022a4000808017f */
[----:B--2---:R-:W-:Y:S05]  /*c320*/  @!P4 NANOSLEEP.SYNCS 0x989680 ;  /* 0x009896800000c95d */ /* 0x004fea0003900000 */
[----:B------:R-:W2:Y:S02]  /*c330*/  @!P4 SYNCS.PHASECHK.TRANS64 P4, [R4+URZ+0x18028], R7 ;  /* 0x018028070400c5a7 */ /* 0x000ea4000808007f */
[----:B--2---:R-:W-:Y:S05]  /*c340*/  @!P4 BRA `(.L_x_97) ;  /* 0xfffffffc00f0c947 */ /* 0x004fea000383ffff */
[----:B------:R-:W-:Y:S05]  /*c350*/  BRA `(.L_x_113) ;  /* 0xfffffff800247947 */ /* 0x000fea000383ffff */
        .weak           $__internal_0_$__cuda_sm20_rcp_rn_f32_slowpath
        .type           $__internal_0_$__cuda_sm20_rcp_rn_f32_slowpath,@function
        .size           $__internal_0_$__cuda_sm20_rcp_rn_f32_slowpath,(.L_x_119 - $__internal_0_$__cuda_sm20_rcp_rn_f32_slowpath)
$__internal_0_$__cuda_sm20_rcp_rn_f32_slowpath:
[----:B------:R-:W-:Y:S01]  /*c360*/  IMAD.SHL.U32 R0, R2, 0x2, RZ ;  /* 0x0000000202007824 */ /* 0x000fe200078e00ff */
[----:B------:R-:W-:Y:S04]  /*c370*/  BSSY B2, `(.L_x_114) ;  /* 0x0000030000027945 */ /* 0x000fe80003800000 */
[----:B------:R-:W-:-:S04]  /*c380*/  SHF.R.U32.HI R13, RZ, 0x18, R0 ;  /* 0x00000018ff0d7819 */ /* 0x000fc80000011600 */
[----:B------:R-:W-:-:S13]  /*c390*/  ISETP.NE.U32.AND P0, PT, R13, RZ, PT ;  /* 0x000000ff0d00720c */ /* 0x000fda0003f05070 */
[----:B------:R-:W-:Y:S05]  /*c3a0*/  @P0 BRA `(.L_x_115) ;  /* 0x0000000000280947 */ /* 0x000fea0003800000 */
[----:B------:R-:W-:-:S04]  /*c3b0*/  SHF.L.U32 R0, R2, 0x1, RZ ;  /* 0x0000000102007819 */ /* 0x000fc800000006ff */
[----:B------:R-:W-:-:S13]  /*c3c0*/  ISETP.NE.AND P0, PT, R0, RZ, PT ;  /* 0x000000ff0000720c */ /* 0x000fda0003f05270 */
[----:B------:R-:W-:Y:S01]  /*c3d0*/  @P0 FFMA R7, R2, 1.84467440737095516160e+19, RZ ;  /* 0x5f80000002070823 */ /* 0x000fe200000000ff */
[----:B------:R-:W-:Y:S08]  /*c3e0*/  @!P0 MUFU.RCP R3, R2 ;  /* 0x0000000200038308 */ /* 0x000ff00000001000 */
[----:B------:R-:W1:Y:S02]  /*c3f0*/  @P0 MUFU.RCP R0, R7 ;  /* 0x0000000700000308 */ /* 0x000e640000001000 */
[----:B-1----:R-:W-:-:S04]  /*c400*/  @P0 FFMA R12, R7, R0, -1 ;  /* 0xbf800000070c0423 */ /* 0x002fc80000000000 */
[----:B------:R-:W-:-:S04]  /*c410*/  @P0 FADD.FTZ R13, -R12, -RZ ;  /* 0x800000ff0c0d0221 */ /* 0x000fc80000010100 */
[----:B------:R-:W-:-:S04]  /*c420*/  @P0 FFMA R0, R0, R13, R0 ;  /* 0x0000000d00000223 */ /* 0x000fc80000000000 */
[----:B------:R-:W-:Y:S01]  /*c430*/  @P0 FFMA R3, R0, 1.84467440737095516160e+19, RZ ;  /* 0x5f80000000030823 */ /* 0x000fe200000000ff */
[----:B------:R-:W-:Y:S06]  /*c440*/  BRA `(.L_x_116) ;  /* 0x0000000000887947 */ /* 0x000fec0003800000 */
.L_x_115:
[----:B------:R-:W-:-:S05]  /*c450*/  VIADD R19, R13, 0xffffff03 ;  /* 0xffffff030d137836 */ /* 0x000fca0000000000 */
[----:B------:R-:W-:-:S13]  /*c460*/  ISETP.GT.U32.AND P0, PT, R19, 0x1, PT ;  /* 0x000000011300780c */ /* 0x000fda0003f04070 */
[----:B------:R-:W-:Y:S05]  /*c470*/  @P0 BRA `(.L_x_117) ;  /* 0x0000000000780947 */ /* 0x000fea0003800000 */
[----:B------:R-:W-:Y:S02]  /*c480*/  LOP3.LUT R0, R2, 0x7fffff, RZ, 0xc0, !PT ;  /* 0x007fffff02007812 */ /* 0x000fe400078ec0ff */
[----:B------:R-:W-:Y:S02]  /*c490*/  MOV R14, 0x3 ;  /* 0x00000003000e7802 */ /* 0x000fe40000000f00 */
[----:B------:R-:W-:Y:S02]  /*c4a0*/  LOP3.LUT R0, R0, 0x3f800000, RZ, 0xfc, !PT ;  /* 0x3f80000000007812 */ /* 0x000fe400078efcff */
[----:B------:R-:W-:Y:S02]  /*c4b0*/  SHF.L.U32 R14, R14, R19, RZ ;  /* 0x000000130e0e7219 */ /* 0x000fe400000006ff */
[----:B------:R-:W1:Y:S02]  /*c4c0*/  MUFU.RCP R3, R0 ;  /* 0x0000000000037308 */ /* 0x000e640000001000 */
[----:B-1----:R-:W-:-:S04]  /*c4d0*/  FFMA R7, R0, R3, -1 ;  /* 0xbf80000000077423 */ /* 0x002fc80000000003 */
[----:B------:R-:W-:-:S04]  /*c4e0*/  FADD.FTZ R12, -R7, -RZ ;  /* 0x800000ff070c7221 */ /* 0x000fc80000010100 */
[CCC-:B------:R-:W-:Y:S01]  /*c4f0*/  FFMA.RM R7, R3.reuse, R12.reuse, R3.reuse ;  /* 0x0000000c03077223 */ /* 0x1c0fe20000004003 */
[----:B------:R-:W-:-:S04]  /*c500*/  FFMA.RP R12, R3, R12, R3 ;  /* 0x0000000c030c7223 */ /* 0x000fc80000008003 */
[C---:B------:R-:W-:Y:S02]  /*c510*/  LOP3.LUT R3, R7.reuse, 0x7fffff, RZ, 0xc0, !PT ;  /* 0x007fffff07037812 */ /* 0x040fe400078ec0ff */
[----:B------:R-:W-:Y:S02]  /*c520*/  FSETP.NEU.FTZ.AND P0, PT, R7, R12, PT ;  /* 0x0000000c0700720b */ /* 0x000fe40003f1d000 */
[----:B------:R-:W-:Y:S02]  /*c530*/  LOP3.LUT R3, R3, 0x800000, RZ, 0xfc, !PT ;  /* 0x0080000003037812 */ /* 0x000fe400078efcff */
[----:B------:R-:W-:Y:S02]  /*c540*/  SEL R7, RZ, 0xffffffff, !P0 ;  /* 0xffffffffff077807 */ /* 0x000fe40004000000 */
[----:B------:R-:W-:-:S03]  /*c550*/  LOP3.LUT R14, R14, R3, RZ, 0xc0, !PT ;  /* 0x000000030e0e7212 */ /* 0x000fc600078ec0ff */
[----:B------:R-:W-:Y:S01]  /*c560*/  IMAD.MOV R0, RZ, RZ, -R7 ;  /* 0x000000ffff007224 */ /* 0x000fe200078e0a07 */
[----:B------:R-:W-:-:S04]  /*c570*/  SHF.R.U32.HI R14, RZ, R19, R14 ;  /* 0x00000013ff0e7219 */ /* 0x000fc8000001160e */
[----:B------:R-:W-:Y:S02]  /*c580*/  LOP3.LUT P1, RZ, R0, R19, R3, 0xf8, !PT ;  /* 0x0000001300ff7212 */ /* 0x000fe4000782f803 */
[C---:B------:R-:W-:Y:S02]  /*c590*/  LOP3.LUT P0, RZ, R14.reuse, 0x1, RZ, 0xc0, !PT ;  /* 0x000000010eff7812 */ /* 0x040fe4000780c0ff */
[----:B------:R-:W-:-:S04]  /*c5a0*/  LOP3.LUT P2, RZ, R14, 0x2, RZ, 0xc0, !PT ;  /* 0x000000020eff7812 */ /* 0x000fc8000784c0ff */
[----:B------:R-:W-:Y:S02]  /*c5b0*/  PLOP3.LUT P0, PT, P0, P1, P2, 0xe0, 0x0 ;  /* 0x000000000000781c */ /* 0x000fe40000703c20 */
[----:B------:R-:W-:Y:S02]  /*c5c0*/  LOP3.LUT P1, RZ, R2, 0x7fffff, RZ, 0xc0, !PT ;  /* 0x007fffff02ff7812 */ /* 0x000fe4000782c0ff */
[----:B------:R-:W-:-:S04]  /*c5d0*/  SEL R0, RZ, 0x1, !P0 ;  /* 0x00000001ff007807 */ /* 0x000fc80004000000 */
[----:B------:R-:W-:-:S04]  /*c5e0*/  IADD3 R0, -R0, RZ, RZ ;  /* 0x000000ff00007210 */ /* 0x000fc80007ffe1ff */
[----:B------:R-:W-:Y:S01]  /*c5f0*/  ISETP.GE.AND P0, PT, R0, RZ, PT ;  /* 0x000000ff0000720c */ /* 0x000fe20003f06270 */
[----:B------:R-:W-:-:S05]  /*c600*/  VIADD R0, R13, 0xffffff04 ;  /* 0xffffff040d007836 */ /* 0x000fca0000000000 */
[----:B------:R-:W-:-:S07]  /*c610*/  SHF.R.U32.HI R3, RZ, R0, R3 ;  /* 0x00000000ff037219 */ /* 0x000fce0000011603 */
[----:B------:R-:W-:-:S05]  /*c620*/  @!P0 IADD3 R3, R3, 0x1, RZ ;  /* 0x0000000103038810 */ /* 0x000fca0007ffe0ff */
[----:B------:R-:W-:-:S05]  /*c630*/  @!P1 IMAD.SHL.U32 R3, R3, 0x2, RZ ;  /* 0x0000000203039824 */ /* 0x000fca00078e00ff */
[----:B------:R-:W-:Y:S01]  /*c640*/  LOP3.LUT R3, R3, 0x80000000, R2, 0xf8, !PT ;  /* 0x8000000003037812 */ /* 0x000fe200078ef802 */
[----:B------:R-:W-:Y:S06]  /*c650*/  BRA `(.L_x_116) ;  /* 0x0000000000047947 */ /* 0x000fec0003800000 */
.L_x_117:
[----:B------:R1:W2:Y:S02]  /*c660*/  MUFU.RCP R3, R2 ;  /* 0x0000000200037308 */ /* 0x0002a40000001000 */
.L_x_116:
[----:B------:R-:W-:Y:S05]  /*c670*/  BSYNC B2 ;  /* 0x0000000000027941 */ /* 0x000fea0003800000 */
.L_x_114:
[----:B--2---:R-:W-:Y:S01]  /*c680*/  MOV R0, R3 ;  /* 0x0000000300007202 */ /* 0x004fe20000000f00 */
[----:B-1----:R-:W-:Y:S01]  /*c690*/  IMAD.MOV.U32 R2, RZ, RZ, R15 ;  /* 0x000000ffff027224 */ /* 0x002fe200078e000f */
[----:B------:R-:W-:-:S04]  /*c6a0*/  MOV R3, 0x0 ;  /* 0x0000000000037802 */ /* 0x000fc80000000f00 */
[----:B------:R-:W-:Y:S05]  /*c6b0*/  RET.REL.NODEC R2 `(_ZN7cutlass13device_kernelINS_4fmha6kernel28FmhaKernelTmaWarpSpecializedINS1_10collective30FmhaMainloopTmaWarpSpecializedINS_6half_tEffN4cute5tupleIJNS7_1CILi128EEESA_NS9_ILi64EEEEEENS8_IJiNS9_ILi1EEENS8_IJiiEEEEEESF_SF_NS4_12CausalFusionEJEEENS4_15FmhaFwdEpilogueIS6_fNS8_IJSB_SB_SA_EEEEENS2_23IndividualTileSchedulerEJEEEEEvNT_6ParamsE) ;  /* 0xffffff3802507950 */ /* 0x000fea0003c3ffff */
.L_x_118:
[----:B------:R-:W-:-:S00]  /*c6c0*/  BRA `(.L_x_118) ;  /* 0xfffffffc00fc7947 */ /* 0x000fc0000383ffff */
[----:B------:R-:W-:-:S00]  /*c6d0*/  NOP ;  /* 0x0000000000007918 */ /* 0x000fc00000000000 */
        /* <DEDUP_REMOVED lines=10> */
.L_x_119:


//--------------------- .nv.global.init           --------------------------
	.section	.nv.global.init,"aw",@progbits
.nv.global.init:
	.type		$str$24,@object
	.size		$str$24,($str$25 - $str$24)
$str$24:
        /*0000*/ 	.byte	0x28, 0x61, 0x64, 0x64, 0x72, 0x65, 0x73, 0x73, 0x20, 0x26, 0x20, 0x6d, 0x61, 0x73, 0x6b, 0x29
        /*0010*/ 	.byte	0x20, 0x3d, 0x3d, 0x20, 0x30, 0x00
	.type		$str$25,@object
	.size		$str$25,(__unnamed_1 - $str$25)
$str$25:
        /*0016*/ 	.byte	0x2f, 0x74, 0x6d, 0x70, 0x2f, 0x63, 0x75, 0x74, 0x6c, 0x61, 0x73, 0x73, 0x5f, 0x73, 0x77, 0x65
        /*0026*/ 	.byte	0x65, 0x70, 0x5f, 0x73, 0x72, 0x63, 0x2f, 0x69, 0x6e, 0x63, 0x6c, 0x75, 0x64, 0x65, 0x2f, 0x63
        /*0036*/ 	.byte	0x75, 0x74, 0x65, 0x2f, 0x70, 0x6f, 0x69, 0x6e, 0x74, 0x65, 0x72, 0x5f, 0x66, 0x6c, 0x61, 0x67
        /*0046*/ 	.byte	0x67, 0x65, 0x64, 0x2e, 0x68, 0x70, 0x70, 0x00
	.type		__unnamed_1,@object
	.size		__unnamed_1,(.L_0 - __unnamed_1)
__unnamed_1:
        /*004e*/ 	.byte	0x61, 0x75, 0x74, 0x6f, 0x20, 0x63, 0x75, 0x74, 0x65, 0x3a, 0x3a, 0x61, 0x73, 0x5f, 0x70, 0x6f
        /* <DEDUP_REMOVED lines=27> */
        /*020e*/ 	.byte	0x3e, 0x3e, 0x3e, 0x3e, 0x3e, 0x5d, 0x00
.L_0:


//--------------------- .nv.shared._ZN7cutlass13device_kernelINS_4fmha6kernel28FmhaKernelTmaWarpSpecializedINS1_10collective30FmhaMainloopTmaWarpSpecializedINS_6half_tEffN4cute5tupleIJNS7_1CILi128EEESA_NS9_ILi64EEEEEENS8_IJiNS9_ILi1EEENS8_IJiiEEEEEESF_SF_NS4_12CausalFusionEJEEENS4_15FmhaFwdEpilogueIS6_fNS8_IJSB_SB_SA_EEEEENS2_23IndividualTileSchedulerEJEEEEEvNT_6ParamsE --------------------------
	.section	.nv.shared._ZN7cutlass13device_kernelINS_4fmha6kernel28FmhaKernelTmaWarpSpecializedINS1_10collective30FmhaMainloopTmaWarpSpecializedINS_6half_tEffN4cute5tupleIJNS7_1CILi128EEESA_NS9_ILi64EEEEEENS8_IJiNS9_ILi1EEENS8_IJiiEEEEEESF_SF_NS4_12CausalFusionEJEEENS4_15FmhaFwdEpilogueIS6_fNS8_IJSB_SB_SA_EEEEENS2_23IndividualTileSchedulerEJEEEEEvNT_6ParamsE,"aw",@nobits
	.sectionflags	@""
	.align	16
	.zero		1024


//--------------------- .nv.shared.reserved.0     --------------------------
	.section	.nv.shared.reserved.0,"aw",@nobits
	.weak		__nv_reservedSMEM_offset_0_alias
	.size		__nv_reservedSMEM_offset_0_alias, 0, 0
	.other		__nv_reservedSMEM_offset_0_alias,@"STO_CUDA_RESERVED_SHARED STV_DEFAULT"
__nv_reservedSMEM_offset_0_alias:
	.zero		0


//--------------------- .nv.global                --------------------------
	.section	.nv.global,"aw",@nobits
.nv.global:
	.type		_ZN39_INTERNAL_ff70ef4e_4_k_cu_4586e616_28934cute1_E,@object
	.size		_ZN39_INTERNAL_ff70ef4e_4_k_cu_4586e616_28934cute1_E,(_ZN39_INTERNAL_ff70ef4e_4_k_cu_4586e616_28934cuda3std3__45__cpo6cbeginE - _ZN39_INTERNAL_ff70ef4e_4_k_cu_4586e616_28934cute1_E)
_ZN39_INTERNAL_ff70ef4e_4_k_cu_4586e616_28934cute1_E:
	.zero		1
	.type		_ZN39_INTERNAL_ff70ef4e_4_k_cu_4586e616_28934cuda3std3__45__cpo6cbeginE,@object
	.size		_ZN39_INTERNAL_ff70ef4e_4_k_cu_4586e616_28934cuda3std3__45__cpo6cbeginE,(_ZN39_INTERNAL_ff70ef4e_4_k_cu_4586e616_28934cuda3std3__48in_placeE - _ZN39_INTERNAL_ff70ef4e_4_k_cu_4586e616_28934cuda3std3__45__cpo6cbeginE)
_ZN39_INTERNAL_ff70ef4e_4_k_cu_4586e616_28934cuda3std3__45__cpo6cbeginE:
	.zero		1
	.type		_ZN39_INTERNAL_ff70ef4e_4_k_cu_4586e616_28934cuda3std3__48in_placeE,@object
	.size		_ZN39_INTERNAL_ff70ef4e_4_k_cu_4586e616_28934cuda3std3__48in_placeE,(_ZN39_INTERNAL_ff70ef4e_4_k_cu_4586e616_28934cuda3std6ranges3__45__cpo9iter_moveE - _ZN39_INTERNAL_ff70ef4e_4_k_cu_4586e616_28934cuda3std3__48in_placeE)
_ZN39_INTERNAL_ff70ef4e_4_k_cu_4586e616_28934cuda3std3__48in_placeE:
	.zero		1
	.type		_ZN39_INTERNAL_ff70ef4e_4_k_cu_4586e616_28934cuda3std6ranges3__45__cpo9iter_moveE,@object
	.size		_ZN39_INTERNAL_ff70ef4e_4_k_cu_4586e616_28934cuda3std6ranges3__45__cpo9iter_moveE,(_ZN39_INTERNAL_ff70ef4e_4_k_cu_4586e616_28934cuda3std3__45__cpo5beginE - _ZN39_INTERNAL_ff70ef4e_4_k_cu_4586e616_28934cuda3std6ranges3__45__cpo9iter_moveE)
_ZN39_INTERNAL_ff70ef4e_4_k_cu_4586e616_28934cuda3std6ranges3__45__cpo9iter_moveE:
	.zero		1
	.type		_ZN39_INTERNAL_ff70ef4e_4_k_cu_4586e616_28934cuda3std3__45__cpo5beginE,@object
	.size		_ZN39_INTERNAL_ff70ef4e_4_k_cu_4586e616_28934cuda3std3__45__cpo5beginE,(_ZN39_INTERNAL_ff70ef4e_4_k_cu_4586e616_28934cuda3std3__441_GLOBAL__N__ff70ef4e_4_k_cu_4586e616_28936ignoreE - _ZN39_INTERNAL_ff70ef4e_4_k_cu_4586e616_28934cuda3std3__45__cpo5beginE)
_ZN39_INTERNAL_ff70ef4e_4_k_cu_4586e616_28934cuda3std3__45__cpo5beginE:
	.zero		1
	.type		_ZN39_INTERNAL_ff70ef4e_4_k_cu_4586e616_28934cuda3std3__441_GLOBAL__N__ff70ef4e_4_k_cu_4586e616_28936ignoreE,@object
	.size		_ZN39_INTERNAL_ff70ef4e_4_k_cu_4586e616_28934cuda3std3__441_GLOBAL__N__ff70ef4e_4_k_cu_4586e616_28936ignoreE,(_ZN39_INTERNAL_ff70ef4e_4_k_cu_4586e616_28934cute7productE - _ZN39_INTERNAL_ff70ef4e_4_k_cu_4586e616_28934cuda3std3__441_GLOBAL__N__ff70ef4e_4_k_cu_4586e616_28936ignoreE)
_ZN39_INTERNAL_ff70ef4e_4_k_cu_4586e616_28934cuda3std3__441_GLOBAL__N__ff70ef4e_4_k_cu_4586e616_28936ignoreE:
	.zero		1
	.type		_ZN39_INTERNAL_ff70ef4e_4_k_cu_4586e616_28934cute7productE,@object
	.size		_ZN39_INTERNAL_ff70ef4e_4_k_cu_4586e616_28934cute7productE,(_ZN39_INTERNAL_ff70ef4e_4_k_cu_4586e616_28934cuda3std3__45__cpo3endE - _ZN39_INTERNAL_ff70ef4e_4_k_cu_4586e616_28934cute7productE)
_ZN39_INTERNAL_ff70ef4e_4_k_cu_4586e616_28934cute7productE:
	.zero		1
	.type		_ZN39_INTERNAL_ff70ef4e_4_k_cu_4586e616_28934cuda3std3__45__cpo3endE,@object
	.size		_ZN39_INTERNAL_ff70ef4e_4_k_cu_4586e616_28934cuda3std3__45__cpo3endE,(_ZN39_INTERNAL_ff70ef4e_4_k_cu_4586e616_28934cuda3std3__419piecewise_constructE - _ZN39_INTERNAL_ff70ef4e_4_k_cu_4586e616_28934cuda3std3__45__cpo3endE)
_ZN39_INTERNAL_ff70ef4e_4_k_cu_4586e616_28934cuda3std3__45__cpo3endE:
	.zero		1
	.type		_ZN39_INTERNAL_ff70ef4e_4_k_cu_4586e616_28934cuda3std3__419piecewise_constructE,@object
	.size		_ZN39_INTERNAL_ff70ef4e_4_k_cu_4586e616_28934cuda3std3__419piecewise_constructE,(_ZN39_INTERNAL_ff70ef4e_4_k_cu_4586e616_28934cuda3std3__45__cpo4cendE - _ZN39_INTERNAL_ff70ef4e_4_k_cu_4586e616_28934cuda3std3__419piecewise_constructE)
_ZN39_INTERNAL_ff70ef4e_4_k_cu_4586e616_28934cuda3std3__419piecewise_constructE:
	.zero		1
	.type		_ZN39_INTERNAL_ff70ef4e_4_k_cu_4586e616_28934cuda3std3__45__cpo4cendE,@object
	.size		_ZN39_INTERNAL_ff70ef4e_4_k_cu_4586e616_28934cuda3std3__45__cpo4cendE,(_ZN39_INTERNAL_ff70ef4e_4_k_cu_4586e616_28934cuda3std6ranges3__45__cpo4swapE - _ZN39_INTERNAL_ff70ef4e_4_k_cu_4586e616_28934cuda3std3__45__cpo4cendE)
_ZN39_INTERNAL_ff70ef4e_4_k_cu_4586e616_28934cuda3std3__45__cpo4cendE:
	.zero		1
	.type		_ZN39_INTERNAL_ff70ef4e_4_k_cu_4586e616_28934cuda3std6ranges3__45__cpo4swapE,@object
	.size		_ZN39_INTERNAL_ff70ef4e_4_k_cu_4586e616_28934cuda3std6ranges3__45__cpo4swapE,(.L_8 - _ZN39_INTERNAL_ff70ef4e_4_k_cu_4586e616_28934cuda3std6ranges3__45__cpo4swapE)
_ZN39_INTERNAL_ff70ef4e_4_k_cu_4586e616_28934cuda3std6ranges3__45__cpo4swapE:
	.zero		1
.L_8:


//--------------------- .nv.constant0._ZN7cutlass13device_kernelINS_4fmha6kernel28FmhaKernelTmaWarpSpecializedINS1_10collective30FmhaMainloopTmaWarpSpecializedINS_6half_tEffN4cute5tupleIJNS7_1CILi128EEESA_NS9_ILi64EEEEEENS8_IJiNS9_ILi1EEENS8_IJiiEEEEEESF_SF_NS4_12CausalFusionEJEEENS4_15FmhaFwdEpilogueIS6_fNS8_IJSB_SB_SA_EEEEENS2_23IndividualTileSchedulerEJEEEEEvNT_6ParamsE --------------------------
	.section	.nv.constant0._ZN7cutlass13device_kernelINS_4fmha6kernel28FmhaKernelTmaWarpSpecializedINS1_10collective30FmhaMainloopTmaWarpSpecializedINS_6half_tEffN4cute5tupleIJNS7_1CILi128EEESA_NS9_ILi64EEEEEENS8_IJiNS9_ILi1EEENS8_IJiiEEEEEESF_SF_NS4_12CausalFusionEJEEENS4_15FmhaFwdEpilogueIS6_fNS8_IJSB_SB_SA_EEEEENS2_23IndividualTileSchedulerEJEEEEEvNT_6ParamsE,"a",@progbits
	.sectionflags	@""
	.align	4
.nv.constant0._ZN7cutlass13device_kernelINS_4fmha6kernel28FmhaKernelTmaWarpSpecializedINS1_10collective30FmhaMainloopTmaWarpSpecializedINS_6half_tEffN4cute5tupleIJNS7_1CILi128EEESA_NS9_ILi64EEEEEENS8_IJiNS9_ILi1EEENS8_IJiiEEEEEESF_SF_NS4_12CausalFusionEJEEENS4_15FmhaFwdEpilogueIS6_fNS8_IJSB_SB_SA_EEEEENS2_23IndividualTileSchedulerEJEEEEEvNT_6ParamsE:
	.zero		2688


//--------------------- SYMBOLS --------------------------

	.type		.nv.reservedSmem.offset0,@object
	.size		.nv.reservedSmem.offset0,0x4
	.type		__assertfail,@function
